//
// Generated by NVIDIA NVVM Compiler
//
// Compiler Build ID: CL-36424714
// Cuda compilation tools, release 13.0, V13.0.88
// Based on NVVM 20.0.0
//

.version 9.0
.target sm_100
.address_size 64

	// .globl	_Z18postprocess_kernalPKfPfS0_S1_S1_S1_Piffffiiiiifffi

.visible .entry _Z18postprocess_kernalPKfPfS0_S1_S1_S1_Piffffiiiiifffi(
	.param .u64 .ptr .align 1 _Z18postprocess_kernalPKfPfS0_S1_S1_S1_Piffffiiiiifffi_param_0,
	.param .u64 .ptr .align 1 _Z18postprocess_kernalPKfPfS0_S1_S1_S1_Piffffiiiiifffi_param_1,
	.param .u64 .ptr .align 1 _Z18postprocess_kernalPKfPfS0_S1_S1_S1_Piffffiiiiifffi_param_2,
	.param .u64 .ptr .align 1 _Z18postprocess_kernalPKfPfS0_S1_S1_S1_Piffffiiiiifffi_param_3,
	.param .u64 .ptr .align 1 _Z18postprocess_kernalPKfPfS0_S1_S1_S1_Piffffiiiiifffi_param_4,
	.param .u64 .ptr .align 1 _Z18postprocess_kernalPKfPfS0_S1_S1_S1_Piffffiiiiifffi_param_5,
	.param .u64 .ptr .align 1 _Z18postprocess_kernalPKfPfS0_S1_S1_S1_Piffffiiiiifffi_param_6,
	.param .f32 _Z18postprocess_kernalPKfPfS0_S1_S1_S1_Piffffiiiiifffi_param_7,
	.param .f32 _Z18postprocess_kernalPKfPfS0_S1_S1_S1_Piffffiiiiifffi_param_8,
	.param .f32 _Z18postprocess_kernalPKfPfS0_S1_S1_S1_Piffffiiiiifffi_param_9,
	.param .f32 _Z18postprocess_kernalPKfPfS0_S1_S1_S1_Piffffiiiiifffi_param_10,
	.param .u32 _Z18postprocess_kernalPKfPfS0_S1_S1_S1_Piffffiiiiifffi_param_11,
	.param .u32 _Z18postprocess_kernalPKfPfS0_S1_S1_S1_Piffffiiiiifffi_param_12,
	.param .u32 _Z18postprocess_kernalPKfPfS0_S1_S1_S1_Piffffiiiiifffi_param_13,
	.param .u32 _Z18postprocess_kernalPKfPfS0_S1_S1_S1_Piffffiiiiifffi_param_14,
	.param .u32 _Z18postprocess_kernalPKfPfS0_S1_S1_S1_Piffffiiiiifffi_param_15,
	.param .f32 _Z18postprocess_kernalPKfPfS0_S1_S1_S1_Piffffiiiiifffi_param_16,
	.param .f32 _Z18postprocess_kernalPKfPfS0_S1_S1_S1_Piffffiiiiifffi_param_17,
	.param .f32 _Z18postprocess_kernalPKfPfS0_S1_S1_S1_Piffffiiiiifffi_param_18,
	.param .u32 _Z18postprocess_kernalPKfPfS0_S1_S1_S1_Piffffiiiiifffi_param_19
)
{
	.reg .pred 	%p<28>;
	.reg .b32 	%r<134>;
	.reg .b32 	%f<331>;
	.reg .b64 	%rd<43>;

	ld.param.u64 	%rd7, [_Z18postprocess_kernalPKfPfS0_S1_S1_S1_Piffffiiiiifffi_param_1];
	ld.param.u64 	%rd9, [_Z18postprocess_kernalPKfPfS0_S1_S1_S1_Piffffiiiiifffi_param_3];
	ld.param.u64 	%rd10, [_Z18postprocess_kernalPKfPfS0_S1_S1_S1_Piffffiiiiifffi_param_4];
	ld.param.u64 	%rd11, [_Z18postprocess_kernalPKfPfS0_S1_S1_S1_Piffffiiiiifffi_param_5];
	ld.param.u64 	%rd12, [_Z18postprocess_kernalPKfPfS0_S1_S1_S1_Piffffiiiiifffi_param_6];
	ld.param.f32 	%f19, [_Z18postprocess_kernalPKfPfS0_S1_S1_S1_Piffffiiiiifffi_param_7];
	ld.param.f32 	%f20, [_Z18postprocess_kernalPKfPfS0_S1_S1_S1_Piffffiiiiifffi_param_8];
	ld.param.f32 	%f21, [_Z18postprocess_kernalPKfPfS0_S1_S1_S1_Piffffiiiiifffi_param_9];
	ld.param.f32 	%f22, [_Z18postprocess_kernalPKfPfS0_S1_S1_S1_Piffffiiiiifffi_param_10];
	ld.param.u32 	%r31, [_Z18postprocess_kernalPKfPfS0_S1_S1_S1_Piffffiiiiifffi_param_11];
	ld.param.u32 	%r32, [_Z18postprocess_kernalPKfPfS0_S1_S1_S1_Piffffiiiiifffi_param_12];
	ld.param.u32 	%r33, [_Z18postprocess_kernalPKfPfS0_S1_S1_S1_Piffffiiiiifffi_param_13];
	ld.param.u32 	%r34, [_Z18postprocess_kernalPKfPfS0_S1_S1_S1_Piffffiiiiifffi_param_14];
	ld.param.u32 	%r35, [_Z18postprocess_kernalPKfPfS0_S1_S1_S1_Piffffiiiiifffi_param_15];
	ld.param.f32 	%f23, [_Z18postprocess_kernalPKfPfS0_S1_S1_S1_Piffffiiiiifffi_param_16];
	ld.param.f32 	%f24, [_Z18postprocess_kernalPKfPfS0_S1_S1_S1_Piffffiiiiifffi_param_17];
	ld.param.f32 	%f25, [_Z18postprocess_kernalPKfPfS0_S1_S1_S1_Piffffiiiiifffi_param_18];
	ld.param.u32 	%r36, [_Z18postprocess_kernalPKfPfS0_S1_S1_S1_Piffffiiiiifffi_param_19];
	mul.lo.s32 	%r1, %r32, %r31;
	mov.u32 	%r2, %ctaid.x;
	mov.u32 	%r3, %tid.x;
	setp.ge.s32 	%p1, %r3, %r33;
	@%p1 bra 	$L__BB0_17;
	ld.param.u64 	%rd40, [_Z18postprocess_kernalPKfPfS0_S1_S1_S1_Piffffiiiiifffi_param_0];
	rem.u32 	%r37, %r2, %r1;
	cvta.to.global.u64 	%rd1, %rd40;
	div.s32 	%r38, %r37, %r31;
	mul.lo.s32 	%r39, %r38, %r31;
	sub.s32 	%r40, %r37, %r39;
	cvt.rn.f32.u32 	%f27, %r40;
	sub.f32 	%f28, %f20, %f19;
	mul.f32 	%f29, %f28, %f27;
	add.s32 	%r41, %r31, -1;
	cvt.rn.f32.s32 	%f30, %r41;
	div.rn.f32 	%f31, %f29, %f30;
	add.f32 	%f1, %f19, %f31;
	cvt.rn.f32.s32 	%f32, %r38;
	sub.f32 	%f33, %f22, %f21;
	mul.f32 	%f34, %f33, %f32;
	add.s32 	%r42, %r32, -1;
	cvt.rn.f32.s32 	%f35, %r42;
	div.rn.f32 	%f36, %f34, %f35;
	add.f32 	%f2, %f21, %f36;
	mul.lo.s32 	%r4, %r33, %r2;
	add.s32 	%r5, %r4, %r3;
	mul.lo.s32 	%r6, %r5, %r34;
	mul.wide.s32 	%rd13, %r6, 4;
	add.s64 	%rd2, %rd1, %rd13;
	ld.global.f32 	%f37, [%rd2];
	fma.rn.f32 	%f38, %f37, 0fBBBB989D, 0f3F000000;
	cvt.sat.f32.f32 	%f39, %f38;
	mov.f32 	%f40, 0f4B400001;
	mov.f32 	%f41, 0f437C0000;
	fma.rm.f32 	%f42, %f39, %f41, %f40;
	add.f32 	%f43, %f42, 0fCB40007F;
	neg.f32 	%f44, %f43;
	fma.rn.f32 	%f45, %f37, 0fBFB8AA3B, %f44;
	fma.rn.f32 	%f46, %f37, 0fB2A57060, %f45;
	mov.b32 	%r43, %f42;
	shl.b32 	%r44, %r43, 23;
	mov.b32 	%f47, %r44;
	ex2.approx.ftz.f32 	%f48, %f46;
	fma.rn.f32 	%f49, %f48, %f47, 0f3F800000;
	rcp.rn.f32 	%f328, %f49;
	setp.lt.s32 	%p2, %r34, 2;
	mov.f32 	%f330, 0f00000000;
	@%p2 bra 	$L__BB0_15;
	add.s32 	%r7, %r34, -1;
	add.s32 	%r48, %r34, -2;
	and.b32  	%r8, %r7, 7;
	setp.lt.u32 	%p3, %r48, 7;
	mov.b32 	%r133, 0;
	mov.b32 	%r128, 1;
	@%p3 bra 	$L__BB0_6;
	and.b32  	%r9, %r7, -8;
	mul.wide.s32 	%rd14, %r6, 4;
	add.s64 	%rd15, %rd14, %rd1;
	add.s64 	%rd42, %rd15, 16;
	mov.b32 	%r122, 0;
	mov.u32 	%r133, %r122;
$L__BB0_4:
	.pragma "nounroll";
	add.s32 	%r50, %r122, 1;
	ld.global.f32 	%f51, [%rd42+-12];
	fma.rn.f32 	%f52, %f51, 0fBBBB989D, 0f3F000000;
	cvt.sat.f32.f32 	%f53, %f52;
	mov.f32 	%f54, 0f4B400001;
	mov.f32 	%f55, 0f437C0000;
	fma.rm.f32 	%f56, %f53, %f55, %f54;
	add.f32 	%f57, %f56, 0fCB40007F;
	neg.f32 	%f58, %f57;
	fma.rn.f32 	%f59, %f51, 0fBFB8AA3B, %f58;
	fma.rn.f32 	%f60, %f51, 0fB2A57060, %f59;
	mov.b32 	%r51, %f56;
	shl.b32 	%r52, %r51, 23;
	mov.b32 	%f61, %r52;
	ex2.approx.ftz.f32 	%f62, %f60;
	fma.rn.f32 	%f63, %f62, %f61, 0f3F800000;
	rcp.rn.f32 	%f64, %f63;
	setp.gt.f32 	%p4, %f64, %f328;
	selp.f32 	%f65, %f64, %f328, %p4;
	selp.b32 	%r53, %r50, %r133, %p4;
	ld.global.f32 	%f66, [%rd42+-8];
	fma.rn.f32 	%f67, %f66, 0fBBBB989D, 0f3F000000;
	cvt.sat.f32.f32 	%f68, %f67;
	fma.rm.f32 	%f69, %f68, %f55, %f54;
	add.f32 	%f70, %f69, 0fCB40007F;
	neg.f32 	%f71, %f70;
	fma.rn.f32 	%f72, %f66, 0fBFB8AA3B, %f71;
	fma.rn.f32 	%f73, %f66, 0fB2A57060, %f72;
	mov.b32 	%r54, %f69;
	shl.b32 	%r55, %r54, 23;
	mov.b32 	%f74, %r55;
	ex2.approx.ftz.f32 	%f75, %f73;
	fma.rn.f32 	%f76, %f75, %f74, 0f3F800000;
	rcp.rn.f32 	%f77, %f76;
	setp.gt.f32 	%p5, %f77, %f65;
	selp.f32 	%f78, %f77, %f65, %p5;
	add.s32 	%r56, %r122, 2;
	selp.b32 	%r57, %r56, %r53, %p5;
	ld.global.f32 	%f79, [%rd42+-4];
	fma.rn.f32 	%f80, %f79, 0fBBBB989D, 0f3F000000;
	cvt.sat.f32.f32 	%f81, %f80;
	fma.rm.f32 	%f82, %f81, %f55, %f54;
	add.f32 	%f83, %f82, 0fCB40007F;
	neg.f32 	%f84, %f83;
	fma.rn.f32 	%f85, %f79, 0fBFB8AA3B, %f84;
	fma.rn.f32 	%f86, %f79, 0fB2A57060, %f85;
	mov.b32 	%r58, %f82;
	shl.b32 	%r59, %r58, 23;
	mov.b32 	%f87, %r59;
	ex2.approx.ftz.f32 	%f88, %f86;
	fma.rn.f32 	%f89, %f88, %f87, 0f3F800000;
	rcp.rn.f32 	%f90, %f89;
	setp.gt.f32 	%p6, %f90, %f78;
	selp.f32 	%f91, %f90, %f78, %p6;
	add.s32 	%r60, %r122, 3;
	selp.b32 	%r61, %r60, %r57, %p6;
	ld.global.f32 	%f92, [%rd42];
	fma.rn.f32 	%f93, %f92, 0fBBBB989D, 0f3F000000;
	cvt.sat.f32.f32 	%f94, %f93;
	fma.rm.f32 	%f95, %f94, %f55, %f54;
	add.f32 	%f96, %f95, 0fCB40007F;
	neg.f32 	%f97, %f96;
	fma.rn.f32 	%f98, %f92, 0fBFB8AA3B, %f97;
	fma.rn.f32 	%f99, %f92, 0fB2A57060, %f98;
	mov.b32 	%r62, %f95;
	shl.b32 	%r63, %r62, 23;
	mov.b32 	%f100, %r63;
	ex2.approx.ftz.f32 	%f101, %f99;
	fma.rn.f32 	%f102, %f101, %f100, 0f3F800000;
	rcp.rn.f32 	%f103, %f102;
	setp.gt.f32 	%p7, %f103, %f91;
	selp.f32 	%f104, %f103, %f91, %p7;
	add.s32 	%r64, %r122, 4;
	selp.b32 	%r65, %r64, %r61, %p7;
	ld.global.f32 	%f105, [%rd42+4];
	fma.rn.f32 	%f106, %f105, 0fBBBB989D, 0f3F000000;
	cvt.sat.f32.f32 	%f107, %f106;
	fma.rm.f32 	%f108, %f107, %f55, %f54;
	add.f32 	%f109, %f108, 0fCB40007F;
	neg.f32 	%f110, %f109;
	fma.rn.f32 	%f111, %f105, 0fBFB8AA3B, %f110;
	fma.rn.f32 	%f112, %f105, 0fB2A57060, %f111;
	mov.b32 	%r66, %f108;
	shl.b32 	%r67, %r66, 23;
	mov.b32 	%f113, %r67;
	ex2.approx.ftz.f32 	%f114, %f112;
	fma.rn.f32 	%f115, %f114, %f113, 0f3F800000;
	rcp.rn.f32 	%f116, %f115;
	setp.gt.f32 	%p8, %f116, %f104;
	selp.f32 	%f117, %f116, %f104, %p8;
	add.s32 	%r68, %r122, 5;
	selp.b32 	%r69, %r68, %r65, %p8;
	ld.global.f32 	%f118, [%rd42+8];
	fma.rn.f32 	%f119, %f118, 0fBBBB989D, 0f3F000000;
	cvt.sat.f32.f32 	%f120, %f119;
	fma.rm.f32 	%f121, %f120, %f55, %f54;
	add.f32 	%f122, %f121, 0fCB40007F;
	neg.f32 	%f123, %f122;
	fma.rn.f32 	%f124, %f118, 0fBFB8AA3B, %f123;
	fma.rn.f32 	%f125, %f118, 0fB2A57060, %f124;
	mov.b32 	%r70, %f121;
	shl.b32 	%r71, %r70, 23;
	mov.b32 	%f126, %r71;
	ex2.approx.ftz.f32 	%f127, %f125;
	fma.rn.f32 	%f128, %f127, %f126, 0f3F800000;
	rcp.rn.f32 	%f129, %f128;
	setp.gt.f32 	%p9, %f129, %f117;
	selp.f32 	%f130, %f129, %f117, %p9;
	add.s32 	%r72, %r122, 6;
	selp.b32 	%r73, %r72, %r69, %p9;
	ld.global.f32 	%f131, [%rd42+12];
	fma.rn.f32 	%f132, %f131, 0fBBBB989D, 0f3F000000;
	cvt.sat.f32.f32 	%f133, %f132;
	fma.rm.f32 	%f134, %f133, %f55, %f54;
	add.f32 	%f135, %f134, 0fCB40007F;
	neg.f32 	%f136, %f135;
	fma.rn.f32 	%f137, %f131, 0fBFB8AA3B, %f136;
	fma.rn.f32 	%f138, %f131, 0fB2A57060, %f137;
	mov.b32 	%r74, %f134;
	shl.b32 	%r75, %r74, 23;
	mov.b32 	%f139, %r75;
	ex2.approx.ftz.f32 	%f140, %f138;
	fma.rn.f32 	%f141, %f140, %f139, 0f3F800000;
	rcp.rn.f32 	%f142, %f141;
	setp.gt.f32 	%p10, %f142, %f130;
	selp.f32 	%f143, %f142, %f130, %p10;
	add.s32 	%r76, %r122, 7;
	selp.b32 	%r77, %r76, %r73, %p10;
	ld.global.f32 	%f144, [%rd42+16];
	fma.rn.f32 	%f145, %f144, 0fBBBB989D, 0f3F000000;
	cvt.sat.f32.f32 	%f146, %f145;
	fma.rm.f32 	%f147, %f146, %f55, %f54;
	add.f32 	%f148, %f147, 0fCB40007F;
	neg.f32 	%f149, %f148;
	fma.rn.f32 	%f150, %f144, 0fBFB8AA3B, %f149;
	fma.rn.f32 	%f151, %f144, 0fB2A57060, %f150;
	mov.b32 	%r78, %f147;
	shl.b32 	%r79, %r78, 23;
	mov.b32 	%f152, %r79;
	ex2.approx.ftz.f32 	%f153, %f151;
	fma.rn.f32 	%f154, %f153, %f152, 0f3F800000;
	rcp.rn.f32 	%f155, %f154;
	setp.gt.f32 	%p11, %f155, %f143;
	selp.f32 	%f328, %f155, %f143, %p11;
	add.s32 	%r122, %r122, 8;
	selp.b32 	%r133, %r122, %r77, %p11;
	add.s64 	%rd42, %rd42, 32;
	setp.ne.s32 	%p12, %r122, %r9;
	@%p12 bra 	$L__BB0_4;
	add.s32 	%r128, %r122, 1;
$L__BB0_6:
	setp.eq.s32 	%p13, %r8, 0;
	@%p13 bra 	$L__BB0_14;
	and.b32  	%r18, %r7, 3;
	setp.lt.u32 	%p14, %r8, 4;
	@%p14 bra 	$L__BB0_9;
	mul.wide.u32 	%rd16, %r128, 4;
	add.s64 	%rd17, %rd2, %rd16;
	ld.global.f32 	%f157, [%rd17];
	fma.rn.f32 	%f158, %f157, 0fBBBB989D, 0f3F000000;
	cvt.sat.f32.f32 	%f159, %f158;
	mov.f32 	%f160, 0f4B400001;
	mov.f32 	%f161, 0f437C0000;
	fma.rm.f32 	%f162, %f159, %f161, %f160;
	add.f32 	%f163, %f162, 0fCB40007F;
	neg.f32 	%f164, %f163;
	fma.rn.f32 	%f165, %f157, 0fBFB8AA3B, %f164;
	fma.rn.f32 	%f166, %f157, 0fB2A57060, %f165;
	mov.b32 	%r81, %f162;
	shl.b32 	%r82, %r81, 23;
	mov.b32 	%f167, %r82;
	ex2.approx.ftz.f32 	%f168, %f166;
	fma.rn.f32 	%f169, %f168, %f167, 0f3F800000;
	rcp.rn.f32 	%f170, %f169;
	setp.gt.f32 	%p15, %f170, %f328;
	selp.f32 	%f171, %f170, %f328, %p15;
	selp.b32 	%r83, %r128, %r133, %p15;
	add.s32 	%r84, %r128, 1;
	ld.global.f32 	%f172, [%rd17+4];
	fma.rn.f32 	%f173, %f172, 0fBBBB989D, 0f3F000000;
	cvt.sat.f32.f32 	%f174, %f173;
	fma.rm.f32 	%f175, %f174, %f161, %f160;
	add.f32 	%f176, %f175, 0fCB40007F;
	neg.f32 	%f177, %f176;
	fma.rn.f32 	%f178, %f172, 0fBFB8AA3B, %f177;
	fma.rn.f32 	%f179, %f172, 0fB2A57060, %f178;
	mov.b32 	%r85, %f175;
	shl.b32 	%r86, %r85, 23;
	mov.b32 	%f180, %r86;
	ex2.approx.ftz.f32 	%f181, %f179;
	fma.rn.f32 	%f182, %f181, %f180, 0f3F800000;
	rcp.rn.f32 	%f183, %f182;
	setp.gt.f32 	%p16, %f183, %f171;
	selp.f32 	%f184, %f183, %f171, %p16;
	selp.b32 	%r87, %r84, %r83, %p16;
	add.s32 	%r88, %r128, 2;
	ld.global.f32 	%f185, [%rd17+8];
	fma.rn.f32 	%f186, %f185, 0fBBBB989D, 0f3F000000;
	cvt.sat.f32.f32 	%f187, %f186;
	fma.rm.f32 	%f188, %f187, %f161, %f160;
	add.f32 	%f189, %f188, 0fCB40007F;
	neg.f32 	%f190, %f189;
	fma.rn.f32 	%f191, %f185, 0fBFB8AA3B, %f190;
	fma.rn.f32 	%f192, %f185, 0fB2A57060, %f191;
	mov.b32 	%r89, %f188;
	shl.b32 	%r90, %r89, 23;
	mov.b32 	%f193, %r90;
	ex2.approx.ftz.f32 	%f194, %f192;
	fma.rn.f32 	%f195, %f194, %f193, 0f3F800000;
	rcp.rn.f32 	%f196, %f195;
	setp.gt.f32 	%p17, %f196, %f184;
	selp.f32 	%f197, %f196, %f184, %p17;
	selp.b32 	%r91, %r88, %r87, %p17;
	add.s32 	%r92, %r128, 3;
	ld.global.f32 	%f198, [%rd17+12];
	fma.rn.f32 	%f199, %f198, 0fBBBB989D, 0f3F000000;
	cvt.sat.f32.f32 	%f200, %f199;
	fma.rm.f32 	%f201, %f200, %f161, %f160;
	add.f32 	%f202, %f201, 0fCB40007F;
	neg.f32 	%f203, %f202;
	fma.rn.f32 	%f204, %f198, 0fBFB8AA3B, %f203;
	fma.rn.f32 	%f205, %f198, 0fB2A57060, %f204;
	mov.b32 	%r93, %f201;
	shl.b32 	%r94, %r93, 23;
	mov.b32 	%f206, %r94;
	ex2.approx.ftz.f32 	%f207, %f205;
	fma.rn.f32 	%f208, %f207, %f206, 0f3F800000;
	rcp.rn.f32 	%f209, %f208;
	setp.gt.f32 	%p18, %f209, %f197;
	selp.f32 	%f328, %f209, %f197, %p18;
	selp.b32 	%r133, %r92, %r91, %p18;
	add.s32 	%r128, %r128, 4;
$L__BB0_9:
	setp.eq.s32 	%p19, %r18, 0;
	@%p19 bra 	$L__BB0_14;
	setp.eq.s32 	%p20, %r18, 1;
	@%p20 bra 	$L__BB0_12;
	mul.wide.u32 	%rd18, %r128, 4;
	add.s64 	%rd19, %rd2, %rd18;
	ld.global.f32 	%f211, [%rd19];
	fma.rn.f32 	%f212, %f211, 0fBBBB989D, 0f3F000000;
	cvt.sat.f32.f32 	%f213, %f212;
	mov.f32 	%f214, 0f4B400001;
	mov.f32 	%f215, 0f437C0000;
	fma.rm.f32 	%f216, %f213, %f215, %f214;
	add.f32 	%f217, %f216, 0fCB40007F;
	neg.f32 	%f218, %f217;
	fma.rn.f32 	%f219, %f211, 0fBFB8AA3B, %f218;
	fma.rn.f32 	%f220, %f211, 0fB2A57060, %f219;
	mov.b32 	%r96, %f216;
	shl.b32 	%r97, %r96, 23;
	mov.b32 	%f221, %r97;
	ex2.approx.ftz.f32 	%f222, %f220;
	fma.rn.f32 	%f223, %f222, %f221, 0f3F800000;
	rcp.rn.f32 	%f224, %f223;
	setp.gt.f32 	%p21, %f224, %f328;
	selp.f32 	%f225, %f224, %f328, %p21;
	selp.b32 	%r98, %r128, %r133, %p21;
	add.s32 	%r99, %r128, 1;
	ld.global.f32 	%f226, [%rd19+4];
	fma.rn.f32 	%f227, %f226, 0fBBBB989D, 0f3F000000;
	cvt.sat.f32.f32 	%f228, %f227;
	fma.rm.f32 	%f229, %f228, %f215, %f214;
	add.f32 	%f230, %f229, 0fCB40007F;
	neg.f32 	%f231, %f230;
	fma.rn.f32 	%f232, %f226, 0fBFB8AA3B, %f231;
	fma.rn.f32 	%f233, %f226, 0fB2A57060, %f232;
	mov.b32 	%r100, %f229;
	shl.b32 	%r101, %r100, 23;
	mov.b32 	%f234, %r101;
	ex2.approx.ftz.f32 	%f235, %f233;
	fma.rn.f32 	%f236, %f235, %f234, 0f3F800000;
	rcp.rn.f32 	%f237, %f236;
	setp.gt.f32 	%p22, %f237, %f225;
	selp.f32 	%f328, %f237, %f225, %p22;
	selp.b32 	%r133, %r99, %r98, %p22;
	add.s32 	%r128, %r128, 2;
$L__BB0_12:
	and.b32  	%r102, %r7, 1;
	setp.eq.b32 	%p23, %r102, 1;
	not.pred 	%p24, %p23;
	@%p24 bra 	$L__BB0_14;
	mul.wide.u32 	%rd20, %r128, 4;
	add.s64 	%rd21, %rd2, %rd20;
	ld.global.f32 	%f238, [%rd21];
	fma.rn.f32 	%f239, %f238, 0fBBBB989D, 0f3F000000;
	cvt.sat.f32.f32 	%f240, %f239;
	mov.f32 	%f241, 0f4B400001;
	mov.f32 	%f242, 0f437C0000;
	fma.rm.f32 	%f243, %f240, %f242, %f241;
	add.f32 	%f244, %f243, 0fCB40007F;
	neg.f32 	%f245, %f244;
	fma.rn.f32 	%f246, %f238, 0fBFB8AA3B, %f245;
	fma.rn.f32 	%f247, %f238, 0fB2A57060, %f246;
	mov.b32 	%r103, %f243;
	shl.b32 	%r104, %r103, 23;
	mov.b32 	%f248, %r104;
	ex2.approx.ftz.f32 	%f249, %f247;
	fma.rn.f32 	%f250, %f249, %f248, 0f3F800000;
	rcp.rn.f32 	%f251, %f250;
	setp.gt.f32 	%p25, %f251, %f328;
	selp.f32 	%f328, %f251, %f328, %p25;
	selp.b32 	%r133, %r128, %r133, %p25;
$L__BB0_14:
	cvt.rn.f32.u32 	%f330, %r133;
$L__BB0_15:
	setp.ltu.f32 	%p26, %f328, %f23;
	@%p26 bra 	$L__BB0_17;
	ld.param.u64 	%rd41, [_Z18postprocess_kernalPKfPfS0_S1_S1_S1_Piffffiiiiifffi_param_2];
	div.u32 	%r105, %r2, %r1;
	mul.lo.s32 	%r106, %r5, %r35;
	shl.b32 	%r107, %r4, 1;
	shl.b32 	%r108, %r3, 1;
	add.s32 	%r109, %r107, %r108;
	shl.b32 	%r110, %r3, 2;
	cvta.to.global.u64 	%rd22, %rd9;
	mul.wide.u32 	%rd23, %r110, 4;
	add.s64 	%rd24, %rd22, %rd23;
	ld.global.f32 	%f252, [%rd24+8];
	shr.u32 	%r111, %r3, 1;
	cvta.to.global.u64 	%rd25, %rd10;
	mul.wide.u32 	%rd26, %r111, 4;
	add.s64 	%rd27, %rd25, %rd26;
	ld.global.f32 	%f253, [%rd27];
	fma.rn.f32 	%f254, %f252, 0f3F000000, %f253;
	ld.global.f32 	%f255, [%rd24];
	ld.global.f32 	%f256, [%rd24+4];
	ld.global.f32 	%f257, [%rd24+12];
	cvta.to.global.u64 	%rd28, %rd7;
	mul.wide.s32 	%rd29, %r106, 4;
	add.s64 	%rd30, %rd28, %rd29;
	mul.f32 	%f258, %f256, %f256;
	fma.rn.f32 	%f259, %f255, %f255, %f258;
	sqrt.rn.f32 	%f260, %f259;
	ld.global.f32 	%f261, [%rd30];
	fma.rn.f32 	%f262, %f260, %f261, %f1;
	ld.global.f32 	%f263, [%rd30+4];
	fma.rn.f32 	%f264, %f260, %f263, %f2;
	ld.global.f32 	%f265, [%rd30+8];
	fma.rn.f32 	%f266, %f252, %f265, %f254;
	ld.global.f32 	%f267, [%rd30+12];
	fma.rn.f32 	%f268, %f267, 0f3BBB989D, 0f3F000000;
	cvt.sat.f32.f32 	%f269, %f268;
	mov.f32 	%f270, 0f4B400001;
	mov.f32 	%f271, 0f437C0000;
	fma.rm.f32 	%f272, %f269, %f271, %f270;
	add.f32 	%f273, %f272, 0fCB40007F;
	neg.f32 	%f274, %f273;
	fma.rn.f32 	%f275, %f267, 0f3FB8AA3B, %f274;
	fma.rn.f32 	%f276, %f267, 0f32A57060, %f275;
	mov.b32 	%r112, %f272;
	shl.b32 	%r113, %r112, 23;
	mov.b32 	%f277, %r113;
	ex2.approx.ftz.f32 	%f278, %f276;
	mul.f32 	%f279, %f278, %f277;
	mul.f32 	%f280, %f255, %f279;
	ld.global.f32 	%f281, [%rd30+16];
	fma.rn.f32 	%f282, %f281, 0f3BBB989D, 0f3F000000;
	cvt.sat.f32.f32 	%f283, %f282;
	fma.rm.f32 	%f284, %f283, %f271, %f270;
	add.f32 	%f285, %f284, 0fCB40007F;
	neg.f32 	%f286, %f285;
	fma.rn.f32 	%f287, %f281, 0f3FB8AA3B, %f286;
	fma.rn.f32 	%f288, %f281, 0f32A57060, %f287;
	mov.b32 	%r114, %f284;
	shl.b32 	%r115, %r114, 23;
	mov.b32 	%f289, %r115;
	ex2.approx.ftz.f32 	%f290, %f288;
	mul.f32 	%f291, %f290, %f289;
	mul.f32 	%f292, %f256, %f291;
	ld.global.f32 	%f293, [%rd30+20];
	fma.rn.f32 	%f294, %f293, 0f3BBB989D, 0f3F000000;
	cvt.sat.f32.f32 	%f295, %f294;
	fma.rm.f32 	%f296, %f295, %f271, %f270;
	add.f32 	%f297, %f296, 0fCB40007F;
	neg.f32 	%f298, %f297;
	fma.rn.f32 	%f299, %f293, 0f3FB8AA3B, %f298;
	fma.rn.f32 	%f300, %f293, 0f32A57060, %f299;
	mov.b32 	%r116, %f296;
	shl.b32 	%r117, %r116, 23;
	mov.b32 	%f301, %r117;
	ex2.approx.ftz.f32 	%f302, %f300;
	mul.f32 	%f303, %f302, %f301;
	mul.f32 	%f304, %f252, %f303;
	ld.global.f32 	%f305, [%rd30+24];
	add.f32 	%f306, %f257, %f305;
	cvta.to.global.u64 	%rd31, %rd41;
	mul.wide.u32 	%rd32, %r109, 4;
	add.s64 	%rd33, %rd31, %rd32;
	ld.global.f32 	%f307, [%rd33];
	ld.global.f32 	%f308, [%rd33+4];
	setp.leu.f32 	%p27, %f307, %f308;
	cvt.rn.f32.s32 	%f309, %r36;
	mov.f32 	%f310, 0f40C90FDB;
	div.rn.f32 	%f311, %f310, %f309;
	sub.f32 	%f312, %f306, %f24;
	div.rn.f32 	%f313, %f312, %f311;
	add.f32 	%f314, %f25, %f313;
	cvt.rmi.f32.f32 	%f315, %f314;
	mul.f32 	%f316, %f311, %f315;
	sub.f32 	%f317, %f312, %f316;
	add.f32 	%f318, %f24, %f317;
	selp.f32 	%f319, 0f3F800000, 0f00000000, %p27;
	fma.rn.f32 	%f320, %f311, %f319, %f318;
	cvta.to.global.u64 	%rd34, %rd12;
	mul.wide.u32 	%rd35, %r105, 4;
	add.s64 	%rd36, %rd34, %rd35;
	atom.global.add.u32 	%r118, [%rd36], 1;
	mul.lo.s32 	%r119, %r1, %r33;
	mad.lo.s32 	%r120, %r119, %r105, %r118;
	mul.lo.s32 	%r121, %r120, 9;
	cvta.to.global.u64 	%rd37, %rd11;
	mul.wide.s32 	%rd38, %r121, 4;
	add.s64 	%rd39, %rd37, %rd38;
	st.global.f32 	[%rd39], %f262;
	st.global.f32 	[%rd39+4], %f264;
	st.global.f32 	[%rd39+8], %f266;
	st.global.f32 	[%rd39+12], %f280;
	st.global.f32 	[%rd39+16], %f292;
	st.global.f32 	[%rd39+20], %f304;
	st.global.f32 	[%rd39+24], %f320;
	st.global.f32 	[%rd39+28], %f330;
	st.global.f32 	[%rd39+32], %f328;
$L__BB0_17:
	ret;

}


// ===== COMPILED SASS (sm_100) =====

	.target	sm_100

	.elftype	@"ET_EXEC"


//--------------------- .note.nv.tkinfo           --------------------------
	.section	.note.nv.tkinfo,"",@"SHT_NOTE"
	.sectionflags	@"SHF_NOTE_NV_TKINFO"
	.tkinfo
        /*0018*/ 	.word	0x00000002
        /*0030*/ 	.string	""
        /*0030*/ 	.string	"ptxas"
        /*0030*/ 	.string	"Cuda compilation tools, release 13.0, V13.0.88"
        /*0030*/ 	.string	"Build cuda_13.0.r13.0/compiler.36424714_0"
        /*0030*/ 	.string	"-arch sm_100 -m 64 "



//--------------------- .note.nv.cuinfo           --------------------------
	.section	.note.nv.cuinfo,"",@"SHT_NOTE"
	.sectionflags	@"SHF_NOTE_NV_CUINFO"
        /*0018*/ 	.short	0x0002
        /*001a*/ 	.short	0x0064
        /*001c*/ 	.short	0x0082
	.zero		2


//--------------------- .nv.info                  --------------------------
	.section	.nv.info,"",@"SHT_CUDA_INFO"
	.align	4


	//----- nvinfo : EIATTR_REGCOUNT
	.align		4
        /*0000*/ 	.byte	0x04, 0x2f
        /*0002*/ 	.short	(.L_1 - .L_0)
	.align		4
.L_0:
        /*0004*/ 	.word	index@(_Z18postprocess_kernalPKfPfS0_S1_S1_S1_Piffffiiiiifffi)
        /*0008*/ 	.word	0x00000020


	//----- nvinfo : EIATTR_FRAME_SIZE
	.align		4
.L_1:
        /*000c*/ 	.byte	0x04, 0x11
        /*000e*/ 	.short	(.L_3 - .L_2)
	.align		4
.L_2:
        /*0010*/ 	.word	index@($__internal_2_$__cuda_sm3x_div_rn_noftz_f32_slowpath)
        /*0014*/ 	.word	0x00000000


	//----- nvinfo : EIATTR_FRAME_SIZE
	.align		4
.L_3:
        /*0018*/ 	.byte	0x04, 0x11
        /*001a*/ 	.short	(.L_5 - .L_4)
	.align		4
.L_4:
        /*001c*/ 	.word	index@($__internal_1_$__cuda_sm20_sqrt_rn_f32_slowpath)
        /*0020*/ 	.word	0x00000000


	//----- nvinfo : EIATTR_FRAME_SIZE
	.align		4
.L_5:
        /*0024*/ 	.byte	0x04, 0x11
        /*0026*/ 	.short	(.L_7 - .L_6)
	.align		4
.L_6:
        /*0028*/ 	.word	index@($__internal_0_$__cuda_sm20_rcp_rn_f32_slowpath)
        /*002c*/ 	.word	0x00000000


	//----- nvinfo : EIATTR_FRAME_SIZE
	.align		4
.L_7:
        /*0030*/ 	.byte	0x04, 0x11
        /*0032*/ 	.short	(.L_9 - .L_8)
	.align		4
.L_8:
        /*0034*/ 	.word	index@(_Z18postprocess_kernalPKfPfS0_S1_S1_S1_Piffffiiiiifffi)
        /*0038*/ 	.word	0x00000000


	//----- nvinfo : EIATTR_MIN_STACK_SIZE
	.align		4
.L_9:
        /*003c*/ 	.byte	0x04, 0x12
        /*003e*/ 	.short	(.L_11 - .L_10)
	.align		4
.L_10:
        /*0040*/ 	.word	index@(_Z18postprocess_kernalPKfPfS0_S1_S1_S1_Piffffiiiiifffi)
        /*0044*/ 	.word	0x00000000
.L_11:


//--------------------- .nv.compat                --------------------------
	.section	.nv.compat,"",@"SHT_CUDA_COMPAT_INFO"
	.align	4
        /*0000*/ 	.byte	0x02, 0x09, 0x00, 0x00, 0x02, 0x02, 0x01, 0x00, 0x02, 0x05, 0x05, 0x00, 0x03, 0x07, 0x01, 0x01
        /*0010*/ 	.byte	0x02, 0x03, 0x00, 0x00, 0x02, 0x06, 0x01, 0x00, 0x04, 0x0b, 0x08, 0x00, 0x01, 0x00, 0x00, 0x00
        /*0020*/ 	.byte	0x00, 0x00, 0x00, 0x00


//--------------------- .nv.info._Z18postprocess_kernalPKfPfS0_S1_S1_S1_Piffffiiiiifffi --------------------------
	.section	.nv.info._Z18postprocess_kernalPKfPfS0_S1_S1_S1_Piffffiiiiifffi,"",@"SHT_CUDA_INFO"
	.sectionflags	@""
	.align	4


	//----- nvinfo : EIATTR_CUDA_API_VERSION
	.align		4
        /*0000*/ 	.byte	0x04, 0x37
        /*0002*/ 	.short	(.L_13 - .L_12)
.L_12:
        /*0004*/ 	.word	0x00000082


	//----- nvinfo : EIATTR_KPARAM_INFO
	.align		4
.L_13:
        /*0008*/ 	.byte	0x04, 0x17
        /*000a*/ 	.short	(.L_15 - .L_14)
.L_14:
        /*000c*/ 	.word	0x00000000
        /*0010*/ 	.short	0x0013
        /*0012*/ 	.short	0x0068
        /*0014*/ 	.byte	0x00, 0xf0, 0x11, 0x00


	//----- nvinfo : EIATTR_KPARAM_INFO
	.align		4
.L_15:
        /*0018*/ 	.byte	0x04, 0x17
        /*001a*/ 	.short	(.L_17 - .L_16)
.L_16:
        /*001c*/ 	.word	0x00000000
        /*0020*/ 	.short	0x0012
        /*0022*/ 	.short	0x0064
        /*0024*/ 	.byte	0x00, 0xf0, 0x11, 0x00


	//----- nvinfo : EIATTR_KPARAM_INFO
	.align		4
.L_17:
        /*0028*/ 	.byte	0x04, 0x17
        /*002a*/ 	.short	(.L_19 - .L_18)
.L_18:
        /*002c*/ 	.word	0x00000000
        /*0030*/ 	.short	0x0011
        /*0032*/ 	.short	0x0060
        /*0034*/ 	.byte	0x00, 0xf0, 0x11, 0x00


	//----- nvinfo : EIATTR_KPARAM_INFO
	.align		4
.L_19:
        /*0038*/ 	.byte	0x04, 0x17
        /*003a*/ 	.short	(.L_21 - .L_20)
.L_20:
        /*003c*/ 	.word	0x00000000
        /*0040*/ 	.short	0x0010
        /*0042*/ 	.short	0x005c
        /*0044*/ 	.byte	0x00, 0xf0, 0x11, 0x00


	//----- nvinfo : EIATTR_KPARAM_INFO
	.align		4
.L_21:
        /*0048*/ 	.byte	0x04, 0x17
        /*004a*/ 	.short	(.L_23 - .L_22)
.L_22:
        /*004c*/ 	.word	0x00000000
        /*0050*/ 	.short	0x000f
        /*0052*/ 	.short	0x0058
        /*0054*/ 	.byte	0x00, 0xf0, 0x11, 0x00


	//----- nvinfo : EIATTR_KPARAM_INFO
	.align		4
.L_23:
        /*0058*/ 	.byte	0x04, 0x17
        /*005a*/ 	.short	(.L_25 - .L_24)
.L_24:
        /*005c*/ 	.word	0x00000000
        /*0060*/ 	.short	0x000e
        /*0062*/ 	.short	0x0054
        /*0064*/ 	.byte	0x00, 0xf0, 0x11, 0x00


	//----- nvinfo : EIATTR_KPARAM_INFO
	.align		4
.L_25:
        /*0068*/ 	.byte	0x04, 0x17
        /*006a*/ 	.short	(.L_27 - .L_26)
.L_26:
        /*006c*/ 	.word	0x00000000
        /*0070*/ 	.short	0x000d
        /*0072*/ 	.short	0x0050
        /*0074*/ 	.byte	0x00, 0xf0, 0x11, 0x00


	//----- nvinfo : EIATTR_KPARAM_INFO
	.align		4
.L_27:
        /*0078*/ 	.byte	0x04, 0x17
        /*007a*/ 	.short	(.L_29 - .L_28)
.L_28:
        /*007c*/ 	.word	0x00000000
        /*0080*/ 	.short	0x000c
        /*0082*/ 	.short	0x004c
        /*0084*/ 	.byte	0x00, 0xf0, 0x11, 0x00


	//----- nvinfo : EIATTR_KPARAM_INFO
	.align		4
.L_29:
        /*0088*/ 	.byte	0x04, 0x17
        /*008a*/ 	.short	(.L_31 - .L_30)
.L_30:
        /*008c*/ 	.word	0x00000000
        /*0090*/ 	.short	0x000b
        /*0092*/ 	.short	0x0048
        /*0094*/ 	.byte	0x00, 0xf0, 0x11, 0x00


	//----- nvinfo : EIATTR_KPARAM_INFO
	.align		4
.L_31:
        /*0098*/ 	.byte	0x04, 0x17
        /*009a*/ 	.short	(.L_33 - .L_32)
.L_32:
        /*009c*/ 	.word	0x00000000
        /*00a0*/ 	.short	0x000a
        /*00a2*/ 	.short	0x0044
        /*00a4*/ 	.byte	0x00, 0xf0, 0x11, 0x00


	//----- nvinfo : EIATTR_KPARAM_INFO
	.align		4
.L_33:
        /*00a8*/ 	.byte	0x04, 0x17
        /*00aa*/ 	.short	(.L_35 - .L_34)
.L_34:
        /*00ac*/ 	.word	0x00000000
        /*00b0*/ 	.short	0x0009
        /*00b2*/ 	.short	0x0040
        /*00b4*/ 	.byte	0x00, 0xf0, 0x11, 0x00


	//----- nvinfo : EIATTR_KPARAM_INFO
	.align		4
.L_35:
        /*00b8*/ 	.byte	0x04, 0x17
        /*00ba*/ 	.short	(.L_37 - .L_36)
.L_36:
        /*00bc*/ 	.word	0x00000000
        /*00c0*/ 	.short	0x0008
        /*00c2*/ 	.short	0x003c
        /*00c4*/ 	.byte	0x00, 0xf0, 0x11, 0x00


	//----- nvinfo : EIATTR_KPARAM_INFO
	.align		4
.L_37:
        /*00c8*/ 	.byte	0x04, 0x17
        /*00ca*/ 	.short	(.L_39 - .L_38)
.L_38:
        /*00cc*/ 	.word	0x00000000
        /*00d0*/ 	.short	0x0007
        /*00d2*/ 	.short	0x0038
        /*00d4*/ 	.byte	0x00, 0xf0, 0x11, 0x00


	//----- nvinfo : EIATTR_KPARAM_INFO
	.align		4
.L_39:
        /*00d8*/ 	.byte	0x04, 0x17
        /*00da*/ 	.short	(.L_41 - .L_40)
.L_40:
        /*00dc*/ 	.word	0x00000000
        /*00e0*/ 	.short	0x0006
        /*00e2*/ 	.short	0x0030
        /*00e4*/ 	.byte	0x00, 0xf5, 0x21, 0x00


	//----- nvinfo : EIATTR_KPARAM_INFO
	.align		4
.L_41:
        /*00e8*/ 	.byte	0x04, 0x17
        /*00ea*/ 	.short	(.L_43 - .L_42)
.L_42:
        /*00ec*/ 	.word	0x00000000
        /*00f0*/ 	.short	0x0005
        /*00f2*/ 	.short	0x0028
        /*00f4*/ 	.byte	0x00, 0xf5, 0x21, 0x00


	//----- nvinfo : EIATTR_KPARAM_INFO
	.align		4
.L_43:
        /*00f8*/ 	.byte	0x04, 0x17
        /*00fa*/ 	.short	(.L_45 - .L_44)
.L_44:
        /*00fc*/ 	.word	0x00000000
        /*0100*/ 	.short	0x0004
        /*0102*/ 	.short	0x0020
        /*0104*/ 	.byte	0x00, 0xf5, 0x21, 0x00


	//----- nvinfo : EIATTR_KPARAM_INFO
	.align		4
.L_45:
        /*0108*/ 	.byte	0x04, 0x17
        /*010a*/ 	.short	(.L_47 - .L_46)
.L_46:
        /*010c*/ 	.word	0x00000000
        /*0110*/ 	.short	0x0003
        /*0112*/ 	.short	0x0018
        /*0114*/ 	.byte	0x00, 0xf5, 0x21, 0x00


	//----- nvinfo : EIATTR_KPARAM_INFO
	.align		4
.L_47:
        /*0118*/ 	.byte	0x04, 0x17
        /*011a*/ 	.short	(.L_49 - .L_48)
.L_48:
        /*011c*/ 	.word	0x00000000
        /*0120*/ 	.short	0x0002
        /*0122*/ 	.short	0x0010
        /*0124*/ 	.byte	0x00, 0xf5, 0x21, 0x00


	//----- nvinfo : EIATTR_KPARAM_INFO
	.align		4
.L_49:
        /*0128*/ 	.byte	0x04, 0x17
        /*012a*/ 	.short	(.L_51 - .L_50)
.L_50:
        /*012c*/ 	.word	0x00000000
        /*0130*/ 	.short	0x0001
        /*0132*/ 	.short	0x0008
        /*0134*/ 	.byte	0x00, 0xf5, 0x21, 0x00


	//----- nvinfo : EIATTR_KPARAM_INFO
	.align		4
.L_51:
        /*0138*/ 	.byte	0x04, 0x17
        /*013a*/ 	.short	(.L_53 - .L_52)
.L_52:
        /*013c*/ 	.word	0x00000000
        /*0140*/ 	.short	0x0000
        /*0142*/ 	.short	0x0000
        /*0144*/ 	.byte	0x00, 0xf5, 0x21, 0x00


	//----- nvinfo : EIATTR_SPARSE_MMA_MASK
	.align		4
.L_53:
        /*0148*/ 	.byte	0x03, 0x50
        /*014a*/ 	.short	0x0000


	//----- nvinfo : EIATTR_MAXREG_COUNT
	.align		4
        /*014c*/ 	.byte	0x03, 0x1b
        /*014e*/ 	.short	0x00ff


	//----- nvinfo : EIATTR_MERCURY_ISA_VERSION
	.align		4
        /*0150*/ 	.byte	0x03, 0x5f
        /*0152*/ 	.short	0x0101


	//----- nvinfo : EIATTR_INT_WARP_WIDE_INSTR_OFFSETS
	.align		4
        /*0154*/ 	.byte	0x04, 0x31
        /*0156*/ 	.short	(.L_55 - .L_54)


	//   ....[0]....
.L_54:
        /*0158*/ 	.word	0x00002ce0


	//   ....[1]....
        /*015c*/ 	.word	0x00002e20


	//----- nvinfo : EIATTR_VRC_CTA_INIT_COUNT
	.align		4
.L_55:
        /*0160*/ 	.byte	0x02, 0x4a
	.zero		1
	.zero		1


	//----- nvinfo : EIATTR_EXIT_INSTR_OFFSETS
	.align		4
        /*0164*/ 	.byte	0x04, 0x1c
        /*0166*/ 	.short	(.L_57 - .L_56)


	//   ....[0]....
.L_56:
        /*0168*/ 	.word	0x00000040


	//   ....[1]....
        /*016c*/ 	.word	0x000024d0


	//   ....[2]....
        /*0170*/ 	.word	0x00002f00


	//----- nvinfo : EIATTR_CRS_STACK_SIZE
	.align		4
.L_57:
        /*0174*/ 	.byte	0x04, 0x1e
        /*0176*/ 	.short	(.L_59 - .L_58)
.L_58:
        /*0178*/ 	.word	0x00000000


	//----- nvinfo : EIATTR_CBANK_PARAM_SIZE
	.align		4
.L_59:
        /*017c*/ 	.byte	0x03, 0x19
        /*017e*/ 	.short	0x006c


	//----- nvinfo : EIATTR_PARAM_CBANK
	.align		4
        /*0180*/ 	.byte	0x04, 0x0a
        /*0182*/ 	.short	(.L_61 - .L_60)
	.align		4
.L_60:
        /*0184*/ 	.word	index@(.nv.constant0._Z18postprocess_kernalPKfPfS0_S1_S1_S1_Piffffiiiiifffi)
        /*0188*/ 	.short	0x0380
        /*018a*/ 	.short	0x006c


	//----- nvinfo : EIATTR_SW_WAR
	.align		4
.L_61:
        /*018c*/ 	.byte	0x04, 0x36
        /*018e*/ 	.short	(.L_63 - .L_62)
.L_62:
        /*0190*/ 	.word	0x00000008
.L_63:


//--------------------- .nv.callgraph             --------------------------
	.section	.nv.callgraph,"",@"SHT_CUDA_CALLGRAPH"
	.align	4
	.sectionentsize	8
	.align		4
        /*0000*/ 	.word	0x00000000
	.align		4
        /*0004*/ 	.word	0xffffffff
	.align		4
        /*0008*/ 	.word	0x00000000
	.align		4
        /*000c*/ 	.word	0xfffffffe
	.align		4
        /*0010*/ 	.word	0x00000000
	.align		4
        /*0014*/ 	.word	0xfffffffd
	.align		4
        /*0018*/ 	.word	0x00000000
	.align		4
        /*001c*/ 	.word	0xfffffffc


//--------------------- .text._Z18postprocess_kernalPKfPfS0_S1_S1_S1_Piffffiiiiifffi --------------------------
	.section	.text._Z18postprocess_kernalPKfPfS0_S1_S1_S1_Piffffiiiiifffi,"ax",@progbits
	.align	128
        .global         _Z18postprocess_kernalPKfPfS0_S1_S1_S1_Piffffiiiiifffi
        .type           _Z18postprocess_kernalPKfPfS0_S1_S1_S1_Piffffiiiiifffi,@function
        .size           _Z18postprocess_kernalPKfPfS0_S1_S1_S1_Piffffiiiiifffi,(.L_x_81 - _Z18postprocess_kernalPKfPfS0_S1_S1_S1_Piffffiiiiifffi)
        .other          _Z18postprocess_kernalPKfPfS0_S1_S1_S1_Piffffiiiiifffi,@"STO_CUDA_ENTRY STV_DEFAULT"
_Z18postprocess_kernalPKfPfS0_S1_S1_S1_Piffffiiiiifffi:
.text._Z18postprocess_kernalPKfPfS0_S1_S1_S1_Piffffiiiiifffi:
[----:B------:R-:W-:Y:S01]  /*0000*/  LDC R1, c[0x0][0x37c] ;  /* 0x0000df00ff017b82 */ /* 0x000fe20000000800 */
[----:B------:R-:W0:Y:S01]  /*0010*/  S2R R3, SR_TID.X ;  /* 0x0000000000037919 */ /* 0x000e220000002100 */
[----:B------:R-:W0:Y:S02]  /*0020*/  LDCU UR4, c[0x0][0x3d0] ;  /* 0x00007a00ff0477ac */ /* 0x000e240008000800 */
[----:B0-----:R-:W-:-:S13]  /*0030*/  ISETP.GE.AND P0, PT, R3, UR4, PT ;  /* 0x0000000403007c0c */ /* 0x001fda000bf06270 */
[----:B------:R-:W-:Y:S05]  /*0040*/  @P0 EXIT ;  /* 0x000000000000094d */ /* 0x000fea0003800000 */
[----:B------:R-:W0:Y:S08]  /*0050*/  LDC.64 R6, c[0x0][0x3c8] ;  /* 0x0000f200ff067b82 */ /* 0x000e300000000a00 */
[----:B------:R-:W1:Y:S01]  /*0060*/  S2UR UR8, SR_CTAID.X ;  /* 0x00000000000879c3 */ /* 0x000e620000002500 */
[-C--:B0-----:R-:W-:Y:S01]  /*0070*/  IMAD R4, R7, R6.reuse, RZ ;  /* 0x0000000607047224 */ /* 0x081fe200078e02ff */
[----:B------:R-:W-:-:S03]  /*0080*/  IABS R11, R6 ;  /* 0x00000006000b7213 */ /* 0x000fc60000000000 */
[----:B------:R-:W0:Y:S01]  /*0090*/  I2F.U32.RP R0, R4 ;  /* 0x0000000400007306 */ /* 0x000e220000209000 */
[----:B------:R-:W-:Y:S02]  /*00a0*/  IADD3 R5, PT, PT, RZ, -R4, RZ ;  /* 0x80000004ff057210 */ /* 0x000fe40007ffe0ff */
[----:B------:R-:W-:-:S05]  /*00b0*/  ISETP.NE.U32.AND P1, PT, R4, RZ, PT ;  /* 0x000000ff0400720c */ /* 0x000fca0003f25070 */
[----:B------:R-:W2:Y:S08]  /*00c0*/  I2F.RP R2, R11 ;  /* 0x0000000b00027306 */ /* 0x000eb00000209400 */
[----:B0-----:R-:W0:Y:S08]  /*00d0*/  MUFU.RCP R0, R0 ;  /* 0x0000000000007308 */ /* 0x001e300000001000 */
[----:B--2---:R-:W-:Y:S01]  /*00e0*/  MUFU.RCP R2, R2 ;  /* 0x0000000200027308 */ /* 0x004fe20000001000 */
[----:B0-----:R-:W-:-:S07]  /*00f0*/  IADD3 R8, PT, PT, R0, 0xffffffe, RZ ;  /* 0x0ffffffe00087810 */ /* 0x001fce0007ffe0ff */
[----:B------:R0:W2:Y:S02]  /*0100*/  F2I.FTZ.U32.TRUNC.NTZ R9, R8 ;  /* 0x0000000800097305 */ /* 0x0000a4000021f000 */
[----:B0-----:R-:W-:Y:S02]  /*0110*/  IMAD.MOV.U32 R8, RZ, RZ, RZ ;  /* 0x000000ffff087224 */ /* 0x001fe400078e00ff */
[----:B--2---:R-:W-:-:S04]  /*0120*/  IMAD R5, R5, R9, RZ ;  /* 0x0000000905057224 */ /* 0x004fc800078e02ff */
[----:B------:R-:W-:Y:S01]  /*0130*/  IMAD.HI.U32 R9, R9, R5, R8 ;  /* 0x0000000509097227 */ /* 0x000fe200078e0008 */
[----:B------:R-:W-:-:S05]  /*0140*/  IADD3 R8, PT, PT, R2, 0xffffffe, RZ ;  /* 0x0ffffffe02087810 */ /* 0x000fca0007ffe0ff */
[----:B-1----:R-:W-:-:S05]  /*0150*/  IMAD.HI.U32 R9, R9, UR8, RZ ;  /* 0x0000000809097c27 */ /* 0x002fca000f8e00ff */
[----:B------:R-:W-:-:S05]  /*0160*/  IADD3 R9, PT, PT, -R9, RZ, RZ ;  /* 0x000000ff09097210 */ /* 0x000fca0007ffe1ff */
[----:B------:R-:W-:Y:S02]  /*0170*/  IMAD R7, R4, R9, UR8 ;  /* 0x0000000804077e24 */ /* 0x000fe4000f8e0209 */
[----:B------:R0:W1:Y:S03]  /*0180*/  F2I.FTZ.U32.TRUNC.NTZ R9, R8 ;  /* 0x0000000800097305 */ /* 0x000066000021f000 */
[----:B------:R-:W-:Y:S01]  /*0190*/  ISETP.GE.U32.AND P0, PT, R7, R4, PT ;  /* 0x000000040700720c */ /* 0x000fe20003f06070 */
[----:B0-----:R-:W-:Y:S01]  /*01a0*/  IMAD.MOV.U32 R8, RZ, RZ, RZ ;  /* 0x000000ffff087224 */ /* 0x001fe200078e00ff */
[----:B-1----:R-:W-:-:S11]  /*01b0*/  IADD3 R0, PT, PT, RZ, -R9, RZ ;  /* 0x80000009ff007210 */ /* 0x002fd60007ffe0ff */
[----:B------:R-:W-:Y:S02]  /*01c0*/  @P0 IMAD.IADD R7, R7, 0x1, -R4 ;  /* 0x0000000107070824 */ /* 0x000fe400078e0a04 */
[----:B------:R-:W-:-:S03]  /*01d0*/  IMAD R5, R0, R11, RZ ;  /* 0x0000000b00057224 */ /* 0x000fc600078e02ff */
[----:B------:R-:W-:Y:S01]  /*01e0*/  ISETP.GE.U32.AND P0, PT, R7, R4, PT ;  /* 0x000000040700720c */ /* 0x000fe20003f06070 */
[----:B------:R-:W-:-:S12]  /*01f0*/  IMAD.HI.U32 R8, R9, R5, R8 ;  /* 0x0000000509087227 */ /* 0x000fd800078e0008 */
[----:B------:R-:W-:Y:S02]  /*0200*/  @P0 IADD3 R7, PT, PT, -R4, R7, RZ ;  /* 0x0000000704070210 */ /* 0x000fe40007ffe1ff */
[----:B------:R-:W-:-:S04]  /*0210*/  @!P1 LOP3.LUT R7, RZ, R4, RZ, 0x33, !PT ;  /* 0x00000004ff079212 */ /* 0x000fc800078e33ff */
[----:B------:R-:W-:-:S05]  /*0220*/  IABS R0, R7 ;  /* 0x0000000700007213 */ /* 0x000fca0000000000 */
[----:B------:R-:W-:Y:S02]  /*0230*/  IMAD.HI.U32 R5, R8, R0, RZ ;  /* 0x0000000008057227 */ /* 0x000fe400078e00ff */
[----:B------:R-:W0:Y:S03]  /*0240*/  LDC.64 R8, c[0x0][0x3b8] ;  /* 0x0000ee00ff087b82 */ /* 0x000e260000000a00 */
[----:B------:R-:W-:-:S05]  /*0250*/  IADD3 R2, PT, PT, -R5, RZ, RZ ;  /* 0x000000ff05027210 */ /* 0x000fca0007ffe1ff */
[----:B------:R-:W-:-:S05]  /*0260*/  IMAD R0, R11, R2, R0 ;  /* 0x000000020b007224 */ /* 0x000fca00078e0200 */
[----:B------:R-:W-:-:S13]  /*0270*/  ISETP.GT.U32.AND P1, PT, R11, R0, PT ;  /* 0x000000000b00720c */ /* 0x000fda0003f24070 */
[-C--:B------:R-:W-:Y:S01]  /*0280*/  @!P1 IADD3 R0, PT, PT, R0, -R11.reuse, RZ ;  /* 0x8000000b00009210 */ /* 0x080fe20007ffe0ff */
[----:B------:R-:W-:Y:S01]  /*0290*/  @!P1 VIADD R5, R5, 0x1 ;  /* 0x0000000105059836 */ /* 0x000fe20000000000 */
[----:B------:R-:W-:Y:S02]  /*02a0*/  ISETP.NE.AND P1, PT, R6, RZ, PT ;  /* 0x000000ff0600720c */ /* 0x000fe40003f25270 */
[----:B------:R-:W-:Y:S02]  /*02b0*/  ISETP.GE.U32.AND P0, PT, R0, R11, PT ;  /* 0x0000000b0000720c */ /* 0x000fe40003f06070 */
[----:B------:R-:W-:-:S04]  /*02c0*/  LOP3.LUT R0, R7, R6, RZ, 0x3c, !PT ;  /* 0x0000000607007212 */ /* 0x000fc800078e3cff */
[----:B------:R-:W-:Y:S02]  /*02d0*/  ISETP.GE.AND P2, PT, R0, RZ, PT ;  /* 0x000000ff0000720c */ /* 0x000fe40003f46270 */
[----:B------:R-:W-:-:S04]  /*02e0*/  IADD3 R0, PT, PT, R6, -0x1, RZ ;  /* 0xffffffff06007810 */ /* 0x000fc80007ffe0ff */
[----:B------:R-:W-:Y:S02]  /*02f0*/  I2FP.F32.S32 R17, R0 ;  /* 0x0000000000117245 */ /* 0x000fe40000201400 */
[----:B------:R-:W-:Y:S02]  /*0300*/  @P0 IADD3 R5, PT, PT, R5, 0x1, RZ ;  /* 0x0000000105050810 */ /* 0x000fe40007ffe0ff */
[----:B------:R-:W1:Y:S03]  /*0310*/  MUFU.RCP R2, R17 ;  /* 0x0000001100027308 */ /* 0x000e660000001000 */
[----:B------:R-:W-:Y:S01]  /*0320*/  @!P2 IMAD.MOV R5, RZ, RZ, -R5 ;  /* 0x000000ffff05a224 */ /* 0x000fe200078e0a05 */
[----:B------:R-:W-:-:S04]  /*0330*/  @!P1 LOP3.LUT R5, RZ, R6, RZ, 0x33, !PT ;  /* 0x00000006ff059212 */ /* 0x000fc800078e33ff */
[----:B------:R-:W-:-:S05]  /*0340*/  IADD3 R0, PT, PT, -R5, RZ, RZ ;  /* 0x000000ff05007210 */ /* 0x000fca0007ffe1ff */
[----:B------:R-:W-:Y:S02]  /*0350*/  IMAD R6, R6, R0, R7 ;  /* 0x0000000006067224 */ /* 0x000fe400078e0207 */
[----:B0-----:R-:W-:Y:S01]  /*0360*/  FADD R7, R9, -R8 ;  /* 0x8000000809077221 */ /* 0x001fe20000000000 */
[----:B-1----:R-:W-:Y:S02]  /*0370*/  FFMA R9, -R17, R2, 1 ;  /* 0x3f80000011097423 */ /* 0x002fe40000000102 */
[----:B------:R-:W-:Y:S02]  /*0380*/  I2FP.F32.U32 R0, R6 ;  /* 0x0000000600007245 */ /* 0x000fe40000201000 */
[----:B------:R-:W-:-:S03]  /*0390*/  FFMA R9, R2, R9, R2 ;  /* 0x0000000902097223 */ /* 0x000fc60000000002 */
[----:B------:R-:W-:-:S04]  /*03a0*/  FMUL R0, R0, R7 ;  /* 0x0000000700007220 */ /* 0x000fc80000400000 */
[----:B------:R-:W0:Y:S01]  /*03b0*/  FCHK P0, R0, R17 ;  /* 0x0000001100007302 */ /* 0x000e220000000000 */
[----:B------:R-:W-:-:S04]  /*03c0*/  FFMA R2, R0, R9, RZ ;  /* 0x0000000900027223 */ /* 0x000fc800000000ff */
[----:B------:R-:W-:-:S04]  /*03d0*/  FFMA R6, -R17, R2, R0 ;  /* 0x0000000211067223 */ /* 0x000fc80000000100 */
[----:B------:R-:W-:Y:S01]  /*03e0*/  FFMA R2, R9, R6, R2 ;  /* 0x0000000609027223 */ /* 0x000fe20000000002 */
[----:B0-----:R-:W-:Y:S06]  /*03f0*/  @!P0 BRA `(.L_x_0) ;  /* 0x0000000000088947 */ /* 0x001fec0003800000 */
[----:B------:R-:W-:-:S07]  /*0400*/  MOV R6, 0x420 ;  /* 0x0000042000067802 */ /* 0x000fce0000000f00 */
[----:B------:R-:W-:Y:S05]  /*0410*/  CALL.REL.NOINC `($__internal_2_$__cuda_sm3x_div_rn_noftz_f32_slowpath) ;  /* 0x0000002c00e87944 */ /* 0x000fea0003c00000 */
.L_x_0:
[----:B------:R-:W0:Y:S01]  /*0420*/  LDCU UR4, c[0x0][0x3cc] ;  /* 0x00007980ff0477ac */ /* 0x000e220008000800 */
[----:B------:R-:W1:Y:S01]  /*0430*/  LDC.64 R8, c[0x0][0x3c0] ;  /* 0x0000f000ff087b82 */ /* 0x000e620000000a00 */
[----:B------:R-:W-:Y:S01]  /*0440*/  I2FP.F32.S32 R0, R5 ;  /* 0x0000000500007245 */ /* 0x000fe20000201400 */
[----:B------:R-:W2:Y:S01]  /*0450*/  LDCU.64 UR10, c[0x0][0x358] ;  /* 0x00006b00ff0a77ac */ /* 0x000ea20008000a00 */
[----:B0-----:R-:W-:-:S06]  /*0460*/  UIADD3 UR4, UPT, UPT, UR4, -0x1, URZ ;  /* 0xffffffff04047890 */ /* 0x001fcc000fffe0ff */
[----:B------:R-:W-:Y:S01]  /*0470*/  I2FP.F32.S32 R17, UR4 ;  /* 0x0000000400117c45 */ /* 0x000fe20008201400 */
[----:B-1----:R-:W-:-:S03]  /*0480*/  FADD R5, R9, -R8 ;  /* 0x8000000809057221 */ /* 0x002fc60000000000 */
[----:B------:R-:W0:Y:S01]  /*0490*/  MUFU.RCP R6, R17 ;  /* 0x0000001100067308 */ /* 0x000e220000001000 */
[----:B------:R-:W1:Y:S01]  /*04a0*/  LDCU UR4, c[0x0][0x3b8] ;  /* 0x00007700ff0477ac */ /* 0x000e620008000800 */
[----:B------:R-:W-:-:S06]  /*04b0*/  FMUL R0, R0, R5 ;  /* 0x0000000500007220 */ /* 0x000fcc0000400000 */
[----:B------:R-:W3:Y:S01]  /*04c0*/  FCHK P0, R0, R17 ;  /* 0x0000001100007302 */ /* 0x000ee20000000000 */
[----:B0-----:R-:W-:-:S04]  /*04d0*/  FFMA R7, -R17, R6, 1 ;  /* 0x3f80000011077423 */ /* 0x001fc80000000106 */
[----:B------:R-:W-:-:S04]  /*04e0*/  FFMA R7, R6, R7, R6 ;  /* 0x0000000706077223 */ /* 0x000fc80000000006 */
[----:B------:R-:W-:-:S04]  /*04f0*/  FFMA R6, R0, R7, RZ ;  /* 0x0000000700067223 */ /* 0x000fc800000000ff */
[----:B------:R-:W-:-:S04]  /*0500*/  FFMA R5, -R17, R6, R0 ;  /* 0x0000000611057223 */ /* 0x000fc80000000100 */
[----:B------:R-:W-:Y:S01]  /*0510*/  FFMA R7, R7, R5, R6 ;  /* 0x0000000507077223 */ /* 0x000fe20000000006 */
[----:B-1----:R-:W-:Y:S01]  /*0520*/  FADD R5, R2, UR4 ;  /* 0x0000000402057e21 */ /* 0x002fe20008000000 */
[----:B--23--:R-:W-:Y:S06]  /*0530*/  @!P0 BRA `(.L_x_1) ;  /* 0x00000000000c8947 */ /* 0x00cfec0003800000 */
[----:B------:R-:W-:-:S07]  /*0540*/  MOV R6, 0x560 ;  /* 0x0000056000067802 */ /* 0x000fce0000000f00 */
[----:B------:R-:W-:Y:S05]  /*0550*/  CALL.REL.NOINC `($__internal_2_$__cuda_sm3x_div_rn_noftz_f32_slowpath) ;  /* 0x0000002c00987944 */ /* 0x000fea0003c00000 */
[----:B------:R-:W-:-:S07]  /*0560*/  MOV R7, R2 ;  /* 0x0000000200077202 */ /* 0x000fce0000000f00 */
.L_x_1:
[----:B------:R-:W0:Y:S01]  /*0570*/  LDCU.64 UR4, c[0x0][0x3d0] ;  /* 0x00007a00ff0477ac */ /* 0x000e220008000a00 */
[----:B------:R-:W1:Y:S01]  /*0580*/  LDC.64 R14, c[0x0][0x380] ;  /* 0x0000e000ff0e7b82 */ /* 0x000e620000000a00 */
[----:B0-----:R-:W-:-:S06]  /*0590*/  UIMAD UR4, UR8, UR4, URZ ;  /* 0x00000004080472a4 */ /* 0x001fcc000f8e02ff */
[----:B------:R-:W-:-:S04]  /*05a0*/  VIADD R6, R3, UR4 ;  /* 0x0000000403067c36 */ /* 0x000fc80008000000 */
[----:B------:R-:W-:Y:S02]  /*05b0*/  IMAD R16, R6, UR5, RZ ;  /* 0x0000000506107c24 */ /* 0x000fe4000f8e02ff */
[----:B------:R-:W-:Y:S01]  /*05c0*/  HFMA2 R9, -RZ, RZ, 0.96630859375, -0.0022525787353515625 ;  /* 0x3bbb989dff097431 */ /* 0x000fe200000001ff */
[----:B------:R-:W-:Y:S01]  /*05d0*/  MOV R11, 0x437c0000 ;  /* 0x437c0000000b7802 */ /* 0x000fe20000000f00 */
[----:B------:R-:W0:Y:S01]  /*05e0*/  LDCU UR5, c[0x0][0x3c0] ;  /* 0x00007800ff0577ac */ /* 0x000e220008000800 */
[----:B-1----:R-:W-:-:S05]  /*05f0*/  IMAD.WIDE R14, R16, 0x4, R14 ;  /* 0x00000004100e7825 */ /* 0x002fca00078e020e */
[----:B------:R-:W2:Y:S01]  /*0600*/  LDG.E R0, desc[UR10][R14.64] ;  /* 0x0000000a0e007981 */ /* 0x000ea2000c1e1900 */
[----:B------:R-:W-:Y:S01]  /*0610*/  BSSY.RECONVERGENT B1, `(.L_x_2) ;  /* 0x0000015000017945 */ /* 0x000fe20003800200 */
[----:B0-----:R-:W-:Y:S01]  /*0620*/  FADD R7, R7, UR5 ;  /* 0x0000000507077e21 */ /* 0x001fe20008000000 */
[----:B--2---:R-:W-:-:S04]  /*0630*/  FFMA.SAT R2, R0, -R9, 0.5 ;  /* 0x3f00000000027423 */ /* 0x004fc80000002809 */
[----:B------:R-:W-:-:S04]  /*0640*/  FFMA.RM R2, R2, R11, 12582913 ;  /* 0x4b40000102027423 */ /* 0x000fc8000000400b */
[C---:B------:R-:W-:Y:S01]  /*0650*/  FADD R9, R2.reuse, -12583039 ;  /* 0xcb40007f02097421 */ /* 0x040fe20000000000 */
[----:B------:R-:W-:-:S03]  /*0660*/  IMAD.SHL.U32 R2, R2, 0x800000, RZ ;  /* 0x0080000002027824 */ /* 0x000fc600078e00ff */
[----:B------:R-:W-:-:S04]  /*0670*/  FFMA R9, R0, -1.4426950216293334961, -R9 ;  /* 0xbfb8aa3b00097823 */ /* 0x000fc80000000809 */
[----:B------:R-:W-:-:S06]  /*0680*/  FFMA R9, R0, -1.925963033500011079e-08, R9 ;  /* 0xb2a5706000097823 */ /* 0x000fcc0000000009 */
[----:B------:R-:W0:Y:S02]  /*0690*/  MUFU.EX2 R9, R9 ;  /* 0x0000000900097308 */ /* 0x000e240000000800 */
[----:B0-----:R-:W-:-:S05]  /*06a0*/  FFMA R0, R2, R9, 1 ;  /* 0x3f80000002007423 */ /* 0x001fca0000000009 */
[----:B------:R-:W-:-:S04]  /*06b0*/  IADD3 R2, PT, PT, R0, 0x1800000, RZ ;  /* 0x0180000000027810 */ /* 0x000fc80007ffe0ff */
[----:B------:R-:W-:-:S04]  /*06c0*/  LOP3.LUT R2, R2, 0x7f800000, RZ, 0xc0, !PT ;  /* 0x7f80000002027812 */ /* 0x000fc800078ec0ff */
[----:B------:R-:W-:-:S13]  /*06d0*/  ISETP.GT.U32.AND P0, PT, R2, 0x1ffffff, PT ;  /* 0x01ffffff0200780c */ /* 0x000fda0003f04070 */
[----:B------:R-:W-:Y:S05]  /*06e0*/  @P0 BRA `(.L_x_3) ;  /* 0x00000000000c0947 */ /* 0x000fea0003800000 */
[----:B------:R-:W-:-:S07]  /*06f0*/  MOV R2, 0x710 ;  /* 0x0000071000027802 */ /* 0x000fce0000000f00 */
[----:B------:R-:W-:Y:S05]  /*0700*/  CALL.REL.NOINC `($__internal_0_$__cuda_sm20_rcp_rn_f32_slowpath) ;  /* 0x0000002800007944 */ /* 0x000fea0003c00000 */
[----:B------:R-:W-:Y:S05]  /*0710*/  BRA `(.L_x_4) ;  /* 0x0000000000107947 */ /* 0x000fea0003800000 */
.L_x_3:
[----:B------:R-:W0:Y:S02]  /*0720*/  MUFU.RCP R11, R0 ;  /* 0x00000000000b7308 */ /* 0x000e240000001000 */
[----:B0-----:R-:W-:-:S04]  /*0730*/  FFMA R2, R0, R11, -1 ;  /* 0xbf80000000027423 */ /* 0x001fc8000000000b */
[----:B------:R-:W-:-:S04]  /*0740*/  FADD.FTZ R2, -R2, -RZ ;  /* 0x800000ff02027221 */ /* 0x000fc80000010100 */
[----:B------:R-:W-:-:S07]  /*0750*/  FFMA R11, R11, R2, R11 ;  /* 0x000000020b0b7223 */ /* 0x000fce000000000b */
.L_x_4:
[----:B------:R-:W-:Y:S05]  /*0760*/  BSYNC.RECONVERGENT B1 ;  /* 0x0000000000017941 */ /* 0x000fea0003800200 */
.L_x_2:
[----:B------:R-:W0:Y:S01]  /*0770*/  LDCU UR6, c[0x0][0x3d4] ;  /* 0x00007a80ff0677ac */ /* 0x000e220008000800 */
[----:B------:R-:W-:Y:S01]  /*0780*/  MOV R12, R11 ;  /* 0x0000000b000c7202 */ /* 0x000fe20000000f00 */
[----:B------:R-:W-:Y:S01]  /*0790*/  IMAD.MOV.U32 R8, RZ, RZ, RZ ;  /* 0x000000ffff087224 */ /* 0x000fe200078e00ff */
[----:B0-----:R-:W-:-:S09]  /*07a0*/  UISETP.GE.AND UP0, UPT, UR6, 0x2, UPT ;  /* 0x000000020600788c */ /* 0x001fd2000bf06270 */
[----:B------:R-:W-:Y:S05]  /*07b0*/  BRA.U !UP0, `(.L_x_5) ;  /* 0x0000001d083c7547 */ /* 0x000fea000b800000 */
[----:B------:R-:W-:Y:S01]  /*07c0*/  UIADD3 UR5, UPT, UPT, UR6, -0x1, URZ ;  /* 0xffffffff06057890 */ /* 0x000fe2000fffe0ff */
[----:B------:R-:W-:Y:S01]  /*07d0*/  HFMA2 R8, -RZ, RZ, 0, 0 ;  /* 0x00000000ff087431 */ /* 0x000fe200000001ff */
[----:B------:R-:W-:Y:S01]  /*07e0*/  UIADD3 UR6, UPT, UPT, UR6, -0x2, URZ ;  /* 0xfffffffe06067890 */ /* 0x000fe2000fffe0ff */
[----:B------:R-:W-:Y:S01]  /*07f0*/  MOV R21, 0x1 ;  /* 0x0000000100157802 */ /* 0x000fe20000000f00 */
[----:B------:R-:W-:Y:S02]  /*0800*/  ULOP3.LUT UR7, UR5, 0x7, URZ, 0xc0, !UPT ;  /* 0x0000000705077892 */ /* 0x000fe4000f8ec0ff */
[----:B------:R-:W-:-:S09]  /*0810*/  UISETP.GE.U32.AND UP0, UPT, UR6, 0x7, UPT ;  /* 0x000000070600788c */ /* 0x000fd2000bf06070 */
[----:B------:R-:W-:Y:S05]  /*0820*/  BRA.U !UP0, `(.L_x_6) ;  /* 0x0000000d08b87547 */ /* 0x000fea000b800000 */
[----:B------:R-:W0:Y:S01]  /*0830*/  LDC.64 R14, c[0x0][0x380] ;  /* 0x0000e000ff0e7b82 */ /* 0x000e220000000a00 */
[----:B------:R-:W-:Y:S01]  /*0840*/  IMAD.MOV.U32 R21, RZ, RZ, RZ ;  /* 0x000000ffff157224 */ /* 0x000fe200078e00ff */
[----:B------:R-:W-:Y:S01]  /*0850*/  MOV R8, RZ ;  /* 0x000000ff00087202 */ /* 0x000fe20000000f00 */
[----:B------:R-:W-:Y:S01]  /*0860*/  ULOP3.LUT UR6, UR5, 0xfffffff8, URZ, 0xc0, !UPT ;  /* 0xfffffff805067892 */ /* 0x000fe2000f8ec0ff */
[----:B0-----:R-:W-:-:S03]  /*0870*/  IMAD.WIDE R14, R16, 0x4, R14 ;  /* 0x00000004100e7825 */ /* 0x001fc600078e020e */
[----:B------:R-:W-:-:S04]  /*0880*/  IADD3 R16, P0, PT, R14, 0x10, RZ ;  /* 0x000000100e107810 */ /* 0x000fc80007f1e0ff */
[----:B------:R-:W-:-:S09]  /*0890*/  IADD3.X R17, PT, PT, RZ, R15, RZ, P0, !PT ;  /* 0x0000000fff117210 */ /* 0x000fd200007fe4ff */
.L_x_31:
[----:B------:R-:W2:Y:S01]  /*08a0*/  LDG.E R0, desc[UR10][R16.64+-0xc] ;  /* 0xfffff40a10007981 */ /* 0x000ea2000c1e1900 */
[----:B------:R-:W-:Y:S02]  /*08b0*/  HFMA2 R11, -RZ, RZ, 3.7421875, 0 ;  /* 0x437c0000ff0b7431 */ /* 0x000fe400000001ff */
[----:B------:R-:W-:Y:S01]  /*08c0*/  IMAD.MOV.U32 R9, RZ, RZ, 0x3bbb989d ;  /* 0x3bbb989dff097424 */ /* 0x000fe200078e00ff */
[----:B------:R-:W-:Y:S01]  /*08d0*/  BSSY.RECONVERGENT B1, `(.L_x_7) ;  /* 0x0000016000017945 */ /* 0x000fe20003800200 */
[----:B------:R-:W-:Y:S02]  /*08e0*/  IADD3 R23, PT, PT, R21, 0x1, RZ ;  /* 0x0000000115177810 */ /* 0x000fe40007ffe0ff */
[----:B--2---:R-:W-:-:S04]  /*08f0*/  FFMA.SAT R2, R0, -R9, 0.5 ;  /* 0x3f00000000027423 */ /* 0x004fc80000002809 */
[----:B------:R-:W-:-:S04]  /*0900*/  FFMA.RM R2, R2, R11, 12582913 ;  /* 0x4b40000102027423 */ /* 0x000fc8000000400b */
[C---:B------:R-:W-:Y:S01]  /*0910*/  FADD R9, R2.reuse, -12583039 ;  /* 0xcb40007f02097421 */ /* 0x040fe20000000000 */
[----:B------:R-:W-:-:S03]  /*0920*/  SHF.L.U32 R2, R2, 0x17, RZ ;  /* 0x0000001702027819 */ /* 0x000fc600000006ff */
[----:B------:R-:W-:-:S04]  /*0930*/  FFMA R9, R0, -1.4426950216293334961, -R9 ;  /* 0xbfb8aa3b00097823 */ /* 0x000fc80000000809 */
[----:B------:R-:W-:-:S06]  /*0940*/  FFMA R9, R0, -1.925963033500011079e-08, R9 ;  /* 0xb2a5706000097823 */ /* 0x000fcc0000000009 */
[----:B------:R-:W0:Y:S02]  /*0950*/  MUFU.EX2 R9, R9 ;  /* 0x0000000900097308 */ /* 0x000e240000000800 */
[----:B0-----:R-:W-:-:S04]  /*0960*/  FFMA R2, R2, R9, 1 ;  /* 0x3f80000002027423 */ /* 0x001fc80000000009 */
[----:B------:R-:W-:-:S05]  /*0970*/  VIADD R0, R2, 0x1800000 ;  /* 0x0180000002007836 */ /* 0x000fca0000000000 */
[----:B------:R-:W-:-:S04]  /*0980*/  LOP3.LUT R0, R0, 0x7f800000, RZ, 0xc0, !PT ;  /* 0x7f80000000007812 */ /* 0x000fc800078ec0ff */
[----:B------:R-:W-:-:S13]  /*0990*/  ISETP.GT.U32.AND P0, PT, R0, 0x1ffffff, PT ;  /* 0x01ffffff0000780c */ /* 0x000fda0003f04070 */
[----:B------:R-:W-:Y:S05]  /*09a0*/  @P0 BRA `(.L_x_8) ;  /* 0x0000000000100947 */ /* 0x000fea0003800000 */
[----:B------:R-:W-:Y:S02]  /*09b0*/  MOV R0, R2 ;  /* 0x0000000200007202 */ /* 0x000fe40000000f00 */
[----:B------:R-:W-:-:S07]  /*09c0*/  MOV R2, 0x9e0 ;  /* 0x000009e000027802 */ /* 0x000fce0000000f00 */
[----:B------:R-:W-:Y:S05]  /*09d0*/  CALL.REL.NOINC `($__internal_0_$__cuda_sm20_rcp_rn_f32_slowpath) ;  /* 0x00000024004c7944 */ /* 0x000fea0003c00000 */
[----:B------:R-:W-:Y:S05]  /*09e0*/  BRA `(.L_x_9) ;  /* 0x0000000000107947 */ /* 0x000fea0003800000 */
.L_x_8:
[----:B------:R-:W0:Y:S02]  /*09f0*/  MUFU.RCP R11, R2 ;  /* 0x00000002000b7308 */ /* 0x000e240000001000 */
[----:B0-----:R-:W-:-:S04]  /*0a00*/  FFMA R0, R2, R11, -1 ;  /* 0xbf80000002007423 */ /* 0x001fc8000000000b */
[----:B------:R-:W-:-:S04]  /*0a10*/  FADD.FTZ R0, -R0, -RZ ;  /* 0x800000ff00007221 */ /* 0x000fc80000010100 */
[----:B------:R-:W-:-:S07]  /*0a20*/  FFMA R11, R11, R0, R11 ;  /* 0x000000000b0b7223 */ /* 0x000fce000000000b */
.L_x_9:
[----:B------:R-:W-:Y:S05]  /*0a30*/  BSYNC.RECONVERGENT B1 ;  /* 0x0000000000017941 */ /* 0x000fea0003800200 */
.L_x_7:
[----:B------:R-:W2:Y:S01]  /*0a40*/  LDG.E R0, desc[UR10][R16.64+-0x8] ;  /* 0xfffff80a10007981 */ /* 0x000ea2000c1e1900 */
[----:B------:R-:W-:Y:S01]  /*0a50*/  IMAD.MOV.U32 R9, RZ, RZ, 0x3bbb989d ;  /* 0x3bbb989dff097424 */ /* 0x000fe200078e00ff */
[----:B------:R-:W-:Y:S01]  /*0a60*/  MOV R13, 0x437c0000 ;  /* 0x437c0000000d7802 */ /* 0x000fe20000000f00 */
[----:B------:R-:W-:Y:S01]  /*0a70*/  BSSY.RECONVERGENT B1, `(.L_x_10) ;  /* 0x0000018000017945 */ /* 0x000fe20003800200 */
[----:B------:R-:W-:-:S04]  /*0a80*/  FSETP.GT.AND P0, PT, R11, R12, PT ;  /* 0x0000000c0b00720b */ /* 0x000fc80003f04000 */
[----:B------:R-:W-:Y:S02]  /*0a90*/  FSEL R12, R11, R12, P0 ;  /* 0x0000000c0b0c7208 */ /* 0x000fe40000000000 */
[----:B------:R-:W-:Y:S01]  /*0aa0*/  SEL R8, R23, R8, P0 ;  /* 0x0000000817087207 */ /* 0x000fe20000000000 */
        /* <DEDUP_REMOVED lines=16> */
.L_x_11:
[----:B------:R-:W0:Y:S02]  /*0bb0*/  MUFU.RCP R11, R2 ;  /* 0x00000002000b7308 */ /* 0x000e240000001000 */
[----:B0-----:R-:W-:-:S04]  /*0bc0*/  FFMA R0, R2, R11, -1 ;  /* 0xbf80000002007423 */ /* 0x001fc8000000000b */
[----:B------:R-:W-:-:S04]  /*0bd0*/  FADD.FTZ R0, -R0, -RZ ;  /* 0x800000ff00007221 */ /* 0x000fc80000010100 */
[----:B------:R-:W-:-:S07]  /*0be0*/  FFMA R11, R11, R0, R11 ;  /* 0x000000000b0b7223 */ /* 0x000fce000000000b */
.L_x_12:
[----:B------:R-:W-:Y:S05]  /*0bf0*/  BSYNC.RECONVERGENT B1 ;  /* 0x0000000000017941 */ /* 0x000fea0003800200 */
.L_x_10:
[----:B------:R-:W2:Y:S01]  /*0c00*/  LDG.E R0, desc[UR10][R16.64+-0x4] ;  /* 0xfffffc0a10007981 */ /* 0x000ea2000c1e1900 */
[----:B------:R-:W-:Y:S02]  /*0c10*/  HFMA2 R9, -RZ, RZ, 0.96630859375, -0.0022525787353515625 ;  /* 0x3bbb989dff097431 */ /* 0x000fe400000001ff */
[----:B------:R-:W-:Y:S01]  /*0c20*/  IMAD.MOV.U32 R13, RZ, RZ, 0x437c0000 ;  /* 0x437c0000ff0d7424 */ /* 0x000fe200078e00ff */
[CC--:B------:R-:W-:Y:S01]  /*0c30*/  FSETP.GT.AND P0, PT, R11.reuse, R12.reuse, PT ;  /* 0x0000000c0b00720b */ /* 0x0c0fe20003f04000 */
[----:B------:R-:W-:Y:S03]  /*0c40*/  BSSY.RECONVERGENT B1, `(.L_x_13) ;  /* 0x0000017000017945 */ /* 0x000fe60003800200 */
[----:B------:R-:W-:-:S09]  /*0c50*/  FSEL R12, R11, R12, P0 ;  /* 0x0000000c0b0c7208 */ /* 0x000fd20000000000 */
[----:B------:R-:W-:Y:S02]  /*0c60*/  @P0 VIADD R8, R21, 0x2 ;  /* 0x0000000215080836 */ /* 0x000fe40000000000 */
[----:B--2---:R-:W-:-:S04]  /*0c70*/  FFMA.SAT R2, R0, -R9, 0.5 ;  /* 0x3f00000000027423 */ /* 0x004fc80000002809 */
[----:B------:R-:W-:-:S04]  /*0c80*/  FFMA.RM R2, R2, R13, 12582913 ;  /* 0x4b40000102027423 */ /* 0x000fc8000000400d */
[C---:B------:R-:W-:Y:S01]  /*0c90*/  FADD R9, R2.reuse, -12583039 ;  /* 0xcb40007f02097421 */ /* 0x040fe20000000000 */
[----:B------:R-:W-:-:S03]  /*0ca0*/  SHF.L.U32 R2, R2, 0x17, RZ ;  /* 0x0000001702027819 */ /* 0x000fc600000006ff */
        /* <DEDUP_REMOVED lines=8> */
[----:B------:R-:W-:Y:S02]  /*0d30*/  MOV R0, R2 ;  /* 0x0000000200007202 */ /* 0x000fe40000000f00 */
[----:B------:R-:W-:-:S07]  /*0d40*/  MOV R2, 0xd60 ;  /* 0x00000d6000027802 */ /* 0x000fce0000000f00 */
[----:B------:R-:W-:Y:S05]  /*0d50*/  CALL.REL.NOINC `($__internal_0_$__cuda_sm20_rcp_rn_f32_slowpath) ;  /* 0x00000020006c7944 */ /* 0x000fea0003c00000 */
[----:B------:R-:W-:Y:S05]  /*0d60*/  BRA `(.L_x_15) ;  /* 0x0000000000107947 */ /* 0x000fea0003800000 */
.L_x_14:
[----:B------:R-:W0:Y:S02]  /*0d70*/  MUFU.RCP R11, R2 ;  /* 0x00000002000b7308 */ /* 0x000e240000001000 */
[----:B0-----:R-:W-:-:S04]  /*0d80*/  FFMA R0, R2, R11, -1 ;  /* 0xbf80000002007423 */ /* 0x001fc8000000000b */
[----:B------:R-:W-:-:S04]  /*0d90*/  FADD.FTZ R0, -R0, -RZ ;  /* 0x800000ff00007221 */ /* 0x000fc80000010100 */
[----:B------:R-:W-:-:S07]  /*0da0*/  FFMA R11, R11, R0, R11 ;  /* 0x000000000b0b7223 */ /* 0x000fce000000000b */
.L_x_15:
[----:B------:R-:W-:Y:S05]  /*0db0*/  BSYNC.RECONVERGENT B1 ;  /* 0x0000000000017941 */ /* 0x000fea0003800200 */
.L_x_13:
[----:B------:R-:W2:Y:S01]  /*0dc0*/  LDG.E R0, desc[UR10][R16.64] ;  /* 0x0000000a10007981 */ /* 0x000ea2000c1e1900 */
[----:B------:R-:W-:Y:S01]  /*0dd0*/  MOV R9, 0x3bbb989d ;  /* 0x3bbb989d00097802 */ /* 0x000fe20000000f00 */
        /* <DEDUP_REMOVED lines=21> */
.L_x_17:
[----:B------:R-:W0:Y:S02]  /*0f30*/  MUFU.RCP R11, R2 ;  /* 0x00000002000b7308 */ /* 0x000e240000001000 */
[----:B0-----:R-:W-:-:S04]  /*0f40*/  FFMA R0, R2, R11, -1 ;  /* 0xbf80000002007423 */ /* 0x001fc8000000000b */
[----:B------:R-:W-:-:S04]  /*0f50*/  FADD.FTZ R0, -R0, -RZ ;  /* 0x800000ff00007221 */ /* 0x000fc80000010100 */
[----:B------:R-:W-:-:S07]  /*0f60*/  FFMA R11, R11, R0, R11 ;  /* 0x000000000b0b7223 */ /* 0x000fce000000000b */
.L_x_18:
[----:B------:R-:W-:Y:S05]  /*0f70*/  BSYNC.RECONVERGENT B1 ;  /* 0x0000000000017941 */ /* 0x000fea0003800200 */
.L_x_16:
        /* <DEDUP_REMOVED lines=23> */
.L_x_20:
[----:B------:R-:W0:Y:S02]  /*10f0*/  MUFU.RCP R11, R2 ;  /* 0x00000002000b7308 */ /* 0x000e240000001000 */
[----:B0-----:R-:W-:-:S04]  /*1100*/  FFMA R0, R2, R11, -1 ;  /* 0xbf80000002007423 */ /* 0x001fc8000000000b */
[----:B------:R-:W-:-:S04]  /*1110*/  FADD.FTZ R0, -R0, -RZ ;  /* 0x800000ff00007221 */ /* 0x000fc80000010100 */
[----:B------:R-:W-:-:S07]  /*1120*/  FFMA R11, R11, R0, R11 ;  /* 0x000000000b0b7223 */ /* 0x000fce000000000b */
.L_x_21:
[----:B------:R-:W-:Y:S05]  /*1130*/  BSYNC.RECONVERGENT B1 ;  /* 0x0000000000017941 */ /* 0x000fea0003800200 */
.L_x_19:
        /* <DEDUP_REMOVED lines=23> */
.L_x_23:
[----:B------:R-:W0:Y:S02]  /*12b0*/  MUFU.RCP R11, R2 ;  /* 0x00000002000b7308 */ /* 0x000e240000001000 */
[----:B0-----:R-:W-:-:S04]  /*12c0*/  FFMA R0, R2, R11, -1 ;  /* 0xbf80000002007423 */ /* 0x001fc8000000000b */
[----:B------:R-:W-:-:S04]  /*12d0*/  FADD.FTZ R0, -R0, -RZ ;  /* 0x800000ff00007221 */ /* 0x000fc80000010100 */
[----:B------:R-:W-:-:S07]  /*12e0*/  FFMA R11, R11, R0, R11 ;  /* 0x000000000b0b7223 */ /* 0x000fce000000000b */
.L_x_24:
[----:B------:R-:W-:Y:S05]  /*12f0*/  BSYNC.RECONVERGENT B1 ;  /* 0x0000000000017941 */ /* 0x000fea0003800200 */
.L_x_22:
        /* <DEDUP_REMOVED lines=23> */
.L_x_26:
[----:B------:R-:W0:Y:S02]  /*1470*/  MUFU.RCP R11, R2 ;  /* 0x00000002000b7308 */ /* 0x000e240000001000 */
[----:B0-----:R-:W-:-:S04]  /*1480*/  FFMA R0, R2, R11, -1 ;  /* 0xbf80000002007423 */ /* 0x001fc8000000000b */
[----:B------:R-:W-:-:S04]  /*1490*/  FADD.FTZ R0, -R0, -RZ ;  /* 0x800000ff00007221 */ /* 0x000fc80000010100 */
[----:B------:R-:W-:-:S07]  /*14a0*/  FFMA R11, R11, R0, R11 ;  /* 0x000000000b0b7223 */ /* 0x000fce000000000b */
.L_x_27:
[----:B------:R-:W-:Y:S05]  /*14b0*/  BSYNC.RECONVERGENT B1 ;  /* 0x0000000000017941 */ /* 0x000fea0003800200 */
.L_x_25:
        /* <DEDUP_REMOVED lines=23> */
.L_x_29:
[----:B------:R-:W0:Y:S02]  /*1630*/  MUFU.RCP R11, R2 ;  /* 0x00000002000b7308 */ /* 0x000e240000001000 */
[----:B0-----:R-:W-:-:S04]  /*1640*/  FFMA R0, R2, R11, -1 ;  /* 0xbf80000002007423 */ /* 0x001fc8000000000b */
[----:B------:R-:W-:-:S04]  /*1650*/  FADD.FTZ R0, -R0, -RZ ;  /* 0x800000ff00007221 */ /* 0x000fc80000010100 */
[----:B------:R-:W-:-:S07]  /*1660*/  FFMA R11, R11, R0, R11 ;  /* 0x000000000b0b7223 */ /* 0x000fce000000000b */
.L_x_30:
[----:B------:R-:W-:Y:S05]  /*1670*/  BSYNC.RECONVERGENT B1 ;  /* 0x0000000000017941 */ /* 0x000fea0003800200 */
.L_x_28:
[----:B------:R-:W-:Y:S02]  /*1680*/  IADD3 R21, PT, PT, R21, 0x8, RZ ;  /* 0x0000000815157810 */ /* 0x000fe40007ffe0ff */
[----:B------:R-:W-:Y:S02]  /*1690*/  IADD3 R16, P2, PT, R16, 0x20, RZ ;  /* 0x0000002010107810 */ /* 0x000fe40007f5e0ff */
[----:B------:R-:W-:Y:S02]  /*16a0*/  ISETP.NE.AND P1, PT, R21, UR6, PT ;  /* 0x0000000615007c0c */ /* 0x000fe4000bf25270 */
[----:B------:R-:W-:Y:S01]  /*16b0*/  FSETP.GT.AND P0, PT, R11, R12, PT ;  /* 0x0000000c0b00720b */ /* 0x000fe20003f04000 */
[----:B------:R-:W-:-:S03]  /*16c0*/  IMAD.X R17, RZ, RZ, R17, P2 ;  /* 0x000000ffff117224 */ /* 0x000fc600010e0611 */
[----:B------:R-:W-:Y:S02]  /*16d0*/  FSEL R12, R11, R12, P0 ;  /* 0x0000000c0b0c7208 */ /* 0x000fe40000000000 */
[----:B------:R-:W-:-:S05]  /*16e0*/  SEL R8, R21, R8, P0 ;  /* 0x0000000815087207 */ /* 0x000fca0000000000 */
[----:B------:R-:W-:Y:S05]  /*16f0*/  @P1 BRA `(.L_x_31) ;  /* 0xfffffff000681947 */ /* 0x000fea000383ffff */
[----:B------:R-:W-:-:S07]  /*1700*/  IADD3 R21, PT, PT, R21, 0x1, RZ ;  /* 0x0000000115157810 */ /* 0x000fce0007ffe0ff */
.L_x_6:
[----:B------:R-:W-:-:S09]  /*1710*/  UISETP.NE.AND UP0, UPT, UR7, URZ, UPT ;  /* 0x000000ff0700728c */ /* 0x000fd2000bf05270 */
[----:B------:R-:W-:Y:S05]  /*1720*/  BRA.U !UP0, `(.L_x_32) ;  /* 0x0000000d085c7547 */ /* 0x000fea000b800000 */
[----:B------:R-:W-:Y:S02]  /*1730*/  UISETP.GE.U32.AND UP0, UPT, UR7, 0x4, UPT ;  /* 0x000000040700788c */ /* 0x000fe4000bf06070 */
[----:B------:R-:W-:-:S07]  /*1740*/  ULOP3.LUT UR6, UR5, 0x3, URZ, 0xc0, !UPT ;  /* 0x0000000305067892 */ /* 0x000fce000f8ec0ff */
[----:B------:R-:W-:Y:S05]  /*1750*/  BRA.U !UP0, `(.L_x_33) ;  /* 0x0000000508d47547 */ /* 0x000fea000b800000 */
[----:B------:R-:W-:-:S05]  /*1760*/  IMAD.WIDE.U32 R16, R21, 0x4, R14 ;  /* 0x0000000415107825 */ /* 0x000fca00078e000e */
[----:B------:R-:W2:Y:S01]  /*1770*/  LDG.E R0, desc[UR10][R16.64] ;  /* 0x0000000a10007981 */ /* 0x000ea2000c1e1900 */
[----:B------:R-:W-:Y:S02]  /*1780*/  HFMA2 R9, -RZ, RZ, 0.96630859375, -0.0022525787353515625 ;  /* 0x3bbb989dff097431 */ /* 0x000fe400000001ff */
[----:B------:R-:W-:Y:S01]  /*1790*/  IMAD.MOV.U32 R11, RZ, RZ, 0x437c0000 ;  /* 0x437c0000ff0b7424 */ /* 0x000fe200078e00ff */
[----:B------:R-:W-:Y:S02]  /*17a0*/  BSSY.RECONVERGENT B1, `(.L_x_34) ;  /* 0x0000015000017945 */ /* 0x000fe40003800200 */
        /* <DEDUP_REMOVED lines=12> */
[----:B------:R-:W-:Y:S01]  /*1870*/  IMAD.MOV.U32 R0, RZ, RZ, R2 ;  /* 0x000000ffff007224 */ /* 0x000fe200078e0002 */
[----:B------:R-:W-:-:S07]  /*1880*/  MOV R2, 0x18a0 ;  /* 0x000018a000027802 */ /* 0x000fce0000000f00 */
[----:B------:R-:W-:Y:S05]  /*1890*/  CALL.REL.NOINC `($__internal_0_$__cuda_sm20_rcp_rn_f32_slowpath) ;  /* 0x00000014009c7944 */ /* 0x000fea0003c00000 */
[----:B------:R-:W-:Y:S05]  /*18a0*/  BRA `(.L_x_36) ;  /* 0x0000000000107947 */ /* 0x000fea0003800000 */
.L_x_35:
[----:B------:R-:W0:Y:S02]  /*18b0*/  MUFU.RCP R11, R2 ;  /* 0x00000002000b7308 */ /* 0x000e240000001000 */
[----:B0-----:R-:W-:-:S04]  /*18c0*/  FFMA R0, R2, R11, -1 ;  /* 0xbf80000002007423 */ /* 0x001fc8000000000b */
[----:B------:R-:W-:-:S04]  /*18d0*/  FADD.FTZ R0, -R0, -RZ ;  /* 0x800000ff00007221 */ /* 0x000fc80000010100 */
[----:B------:R-:W-:-:S07]  /*18e0*/  FFMA R11, R11, R0, R11 ;  /* 0x000000000b0b7223 */ /* 0x000fce000000000b */
.L_x_36:
[----:B------:R-:W-:Y:S05]  /*18f0*/  BSYNC.RECONVERGENT B1 ;  /* 0x0000000000017941 */ /* 0x000fea0003800200 */
.L_x_34:
[----:B------:R-:W2:Y:S01]  /*1900*/  LDG.E R0, desc[UR10][R16.64+0x4] ;  /* 0x0000040a10007981 */ /* 0x000ea2000c1e1900 */
[----:B------:R-:W-:Y:S01]  /*1910*/  HFMA2 R13, -RZ, RZ, 3.7421875, 0 ;  /* 0x437c0000ff0d7431 */ /* 0x000fe200000001ff */
[----:B------:R-:W-:Y:S01]  /*1920*/  MOV R9, 0x3bbb989d ;  /* 0x3bbb989d00097802 */ /* 0x000fe20000000f00 */
[----:B------:R-:W-:Y:S01]  /*1930*/  BSSY.RECONVERGENT B1, `(.L_x_37) ;  /* 0x0000019000017945 */ /* 0x000fe20003800200 */
[-C--:B------:R-:W-:Y:S02]  /*1940*/  FSETP.GT.AND P0, PT, R11, R12.reuse, PT ;  /* 0x0000000c0b00720b */ /* 0x080fe40003f04000 */
[----:B------:R-:W-:Y:S02]  /*1950*/  IADD3 R20, PT, PT, R21, 0x1, RZ ;  /* 0x0000000115147810 */ /* 0x000fe40007ffe0ff */
[----:B------:R-:W-:Y:S02]  /*1960*/  FSEL R12, R11, R12, P0 ;  /* 0x0000000c0b0c7208 */ /* 0x000fe40000000000 */
[----:B------:R-:W-:Y:S01]  /*1970*/  SEL R23, R21, R8, P0 ;  /* 0x0000000815177207 */ /* 0x000fe20000000000 */
        /* <DEDUP_REMOVED lines=16> */
.L_x_38:
[----:B------:R-:W0:Y:S02]  /*1a80*/  MUFU.RCP R11, R2 ;  /* 0x00000002000b7308 */ /* 0x000e240000001000 */
[----:B0-----:R-:W-:-:S04]  /*1a90*/  FFMA R0, R2, R11, -1 ;  /* 0xbf80000002007423 */ /* 0x001fc8000000000b */
[----:B------:R-:W-:-:S04]  /*1aa0*/  FADD.FTZ R0, -R0, -RZ ;  /* 0x800000ff00007221 */ /* 0x000fc80000010100 */
[----:B------:R-:W-:-:S07]  /*1ab0*/  FFMA R11, R11, R0, R11 ;  /* 0x000000000b0b7223 */ /* 0x000fce000000000b */
.L_x_39:
[----:B------:R-:W-:Y:S05]  /*1ac0*/  BSYNC.RECONVERGENT B1 ;  /* 0x0000000000017941 */ /* 0x000fea0003800200 */
.L_x_37:
[----:B------:R-:W2:Y:S01]  /*1ad0*/  LDG.E R0, desc[UR10][R16.64+0x8] ;  /* 0x0000080a10007981 */ /* 0x000ea2000c1e1900 */
[----:B------:R-:W-:Y:S01]  /*1ae0*/  HFMA2 R13, -RZ, RZ, 3.7421875, 0 ;  /* 0x437c0000ff0d7431 */ /* 0x000fe200000001ff */
[----:B------:R-:W-:Y:S01]  /*1af0*/  MOV R9, 0x3bbb989d ;  /* 0x3bbb989d00097802 */ /* 0x000fe20000000f00 */
[----:B------:R-:W-:Y:S01]  /*1b00*/  BSSY.RECONVERGENT B1, `(.L_x_40) ;  /* 0x0000019000017945 */ /* 0x000fe20003800200 */
[----:B------:R-:W-:-:S04]  /*1b10*/  FSETP.GT.AND P0, PT, R11, R12, PT ;  /* 0x0000000c0b00720b */ /* 0x000fc80003f04000 */
[----:B------:R-:W-:Y:S02]  /*1b20*/  SEL R20, R20, R23, P0 ;  /* 0x0000001714147207 */ /* 0x000fe40000000000 */
[----:B------:R-:W-:Y:S02]  /*1b30*/  FSEL R12, R11, R12, P0 ;  /* 0x0000000c0b0c7208 */ /* 0x000fe40000000000 */
[----:B------:R-:W-:Y:S01]  /*1b40*/  IADD3 R23, PT, PT, R21, 0x2, RZ ;  /* 0x0000000215177810 */ /* 0x000fe20007ffe0ff */
        /* <DEDUP_REMOVED lines=16> */
.L_x_41:
[----:B------:R-:W0:Y:S02]  /*1c50*/  MUFU.RCP R11, R2 ;  /* 0x00000002000b7308 */ /* 0x000e240000001000 */
[----:B0-----:R-:W-:-:S04]  /*1c60*/  FFMA R0, R2, R11, -1 ;  /* 0xbf80000002007423 */ /* 0x001fc8000000000b */
[----:B------:R-:W-:-:S04]  /*1c70*/  FADD.FTZ R0, -R0, -RZ ;  /* 0x800000ff00007221 */ /* 0x000fc80000010100 */
[----:B------:R-:W-:-:S07]  /*1c80*/  FFMA R11, R11, R0, R11 ;  /* 0x000000000b0b7223 */ /* 0x000fce000000000b */
.L_x_42:
[----:B------:R-:W-:Y:S05]  /*1c90*/  BSYNC.RECONVERGENT B1 ;  /* 0x0000000000017941 */ /* 0x000fea0003800200 */
.L_x_40:
        /* <DEDUP_REMOVED lines=24> */
.L_x_44:
[----:B------:R-:W0:Y:S02]  /*1e20*/  MUFU.RCP R11, R2 ;  /* 0x00000002000b7308 */ /* 0x000e240000001000 */
[----:B0-----:R-:W-:-:S04]  /*1e30*/  FFMA R0, R2, R11, -1 ;  /* 0xbf80000002007423 */ /* 0x001fc8000000000b */
[----:B------:R-:W-:-:S04]  /*1e40*/  FADD.FTZ R0, -R0, -RZ ;  /* 0x800000ff00007221 */ /* 0x000fc80000010100 */
[----:B------:R-:W-:-:S07]  /*1e50*/  FFMA R11, R11, R0, R11 ;  /* 0x000000000b0b7223 */ /* 0x000fce000000000b */
.L_x_45:
[----:B------:R-:W-:Y:S05]  /*1e60*/  BSYNC.RECONVERGENT B1 ;  /* 0x0000000000017941 */ /* 0x000fea0003800200 */
.L_x_43:
[-C--:B------:R-:W-:Y:S02]  /*1e70*/  FSETP.GT.AND P0, PT, R11, R12.reuse, PT ;  /* 0x0000000c0b00720b */ /* 0x080fe40003f04000 */
[----:B------:R-:W-:Y:S02]  /*1e80*/  IADD3 R21, PT, PT, R21, 0x4, RZ ;  /* 0x0000000415157810 */ /* 0x000fe40007ffe0ff */
[----:B------:R-:W-:Y:S02]  /*1e90*/  FSEL R12, R11, R12, P0 ;  /* 0x0000000c0b0c7208 */ /* 0x000fe40000000000 */
[----:B------:R-:W-:-:S07]  /*1ea0*/  SEL R8, R8, R23, P0 ;  /* 0x0000001708087207 */ /* 0x000fce0000000000 */
.L_x_33:
[----:B------:R-:W-:-:S09]  /*1eb0*/  UISETP.NE.AND UP0, UPT, UR6, URZ, UPT ;  /* 0x000000ff0600728c */ /* 0x000fd2000bf05270 */
[----:B------:R-:W-:Y:S05]  /*1ec0*/  BRA.U !UP0, `(.L_x_32) ;  /* 0x0000000508747547 */ /* 0x000fea000b800000 */
[----:B------:R-:W-:-:S09]  /*1ed0*/  UISETP.NE.AND UP0, UPT, UR6, 0x1, UPT ;  /* 0x000000010600788c */ /* 0x000fd2000bf05270 */
[----:B------:R-:W-:Y:S05]  /*1ee0*/  BRA.U !UP0, `(.L_x_46) ;  /* 0x0000000108ec7547 */ /* 0x000fea000b800000 */
[----:B------:R-:W-:-:S05]  /*1ef0*/  IMAD.WIDE.U32 R16, R21, 0x4, R14 ;  /* 0x0000000415107825 */ /* 0x000fca00078e000e */
[----:B------:R-:W2:Y:S01]  /*1f00*/  LDG.E R0, desc[UR10][R16.64] ;  /* 0x0000000a10007981 */ /* 0x000ea2000c1e1900 */
[----:B------:R-:W-:Y:S01]  /*1f10*/  MOV R9, 0x3bbb989d ;  /* 0x3bbb989d00097802 */ /* 0x000fe20000000f00 */
[----:B------:R-:W-:Y:S01]  /*1f20*/  IMAD.MOV.U32 R11, RZ, RZ, 0x437c0000 ;  /* 0x437c0000ff0b7424 */ /* 0x000fe200078e00ff */
[----:B------:R-:W-:Y:S03]  /*1f30*/  BSSY.RECONVERGENT B1, `(.L_x_47) ;  /* 0x0000015000017945 */ /* 0x000fe60003800200 */
        /* <DEDUP_REMOVED lines=16> */
.L_x_48:
[----:B------:R-:W0:Y:S02]  /*2040*/  MUFU.RCP R11, R2 ;  /* 0x00000002000b7308 */ /* 0x000e240000001000 */
[----:B0-----:R-:W-:-:S04]  /*2050*/  FFMA R0, R2, R11, -1 ;  /* 0xbf80000002007423 */ /* 0x001fc8000000000b */
[----:B------:R-:W-:-:S04]  /*2060*/  FADD.FTZ R0, -R0, -RZ ;  /* 0x800000ff00007221 */ /* 0x000fc80000010100 */
[----:B------:R-:W-:-:S07]  /*2070*/  FFMA R11, R11, R0, R11 ;  /* 0x000000000b0b7223 */ /* 0x000fce000000000b */
.L_x_49:
[----:B------:R-:W-:Y:S05]  /*2080*/  BSYNC.RECONVERGENT B1 ;  /* 0x0000000000017941 */ /* 0x000fea0003800200 */
.L_x_47:
[----:B------:R0:W2:Y:S01]  /*2090*/  LDG.E R16, desc[UR10][R16.64+0x4] ;  /* 0x0000040a10107981 */ /* 0x0000a2000c1e1900 */
[----:B------:R-:W-:Y:S02]  /*20a0*/  HFMA2 R13, -RZ, RZ, 3.7421875, 0 ;  /* 0x437c0000ff0d7431 */ /* 0x000fe400000001ff */
[----:B------:R-:W-:Y:S01]  /*20b0*/  IMAD.MOV.U32 R9, RZ, RZ, 0x3bbb989d ;  /* 0x3bbb989dff097424 */ /* 0x000fe200078e00ff */
[CC--:B------:R-:W-:Y:S01]  /*20c0*/  FSETP.GT.AND P0, PT, R11.reuse, R12.reuse, PT ;  /* 0x0000000c0b00720b */ /* 0x0c0fe20003f04000 */
[----:B------:R-:W-:Y:S03]  /*20d0*/  BSSY.RECONVERGENT B1, `(.L_x_50) ;  /* 0x0000018000017945 */ /* 0x000fe60003800200 */
[----:B------:R-:W-:Y:S02]  /*20e0*/  FSEL R12, R11, R12, P0 ;  /* 0x0000000c0b0c7208 */ /* 0x000fe40000000000 */
[----:B0-----:R-:W-:Y:S01]  /*20f0*/  SEL R17, R21, R8, P0 ;  /* 0x0000000815117207 */ /* 0x001fe20000000000 */
[----:B--2---:R-:W-:-:S04]  /*2100*/  FFMA.SAT R0, R16, -R9, 0.5 ;  /* 0x3f00000010007423 */ /* 0x004fc80000002809 */
[----:B------:R-:W-:-:S04]  /*2110*/  FFMA.RM R0, R0, R13, 12582913 ;  /* 0x4b40000100007423 */ /* 0x000fc8000000400d */
[C---:B------:R-:W-:Y:S01]  /*2120*/  FADD R9, R0.reuse, -12583039 ;  /* 0xcb40007f00097421 */ /* 0x040fe20000000000 */
[----:B------:R-:W-:-:S03]  /*2130*/  SHF.L.U32 R0, R0, 0x17, RZ ;  /* 0x0000001700007819 */ /* 0x000fc600000006ff */
[----:B------:R-:W-:-:S04]  /*2140*/  FFMA R9, R16, -1.4426950216293334961, -R9 ;  /* 0xbfb8aa3b10097823 */ /* 0x000fc80000000809 */
[----:B------:R-:W-:Y:S01]  /*2150*/  FFMA R9, R16, -1.925963033500011079e-08, R9 ;  /* 0xb2a5706010097823 */ /* 0x000fe20000000009 */
[----:B------:R-:W-:-:S05]  /*2160*/  VIADD R16, R21, 0x1 ;  /* 0x0000000115107836 */ /* 0x000fca0000000000 */
        /* <DEDUP_REMOVED lines=10> */
.L_x_51:
[----:B------:R-:W0:Y:S02]  /*2210*/  MUFU.RCP R11, R2 ;  /* 0x00000002000b7308 */ /* 0x000e240000001000 */
[----:B0-----:R-:W-:-:S04]  /*2220*/  FFMA R0, R2, R11, -1 ;  /* 0xbf80000002007423 */ /* 0x001fc8000000000b */
[----:B------:R-:W-:-:S04]  /*2230*/  FADD.FTZ R0, -R0, -RZ ;  /* 0x800000ff00007221 */ /* 0x000fc80000010100 */
[----:B------:R-:W-:-:S07]  /*2240*/  FFMA R11, R11, R0, R11 ;  /* 0x000000000b0b7223 */ /* 0x000fce000000000b */
.L_x_52:
[----:B------:R-:W-:Y:S05]  /*2250*/  BSYNC.RECONVERGENT B1 ;  /* 0x0000000000017941 */ /* 0x000fea0003800200 */
.L_x_50:
[-C--:B------:R-:W-:Y:S02]  /*2260*/  FSETP.GT.AND P0, PT, R11, R12.reuse, PT ;  /* 0x0000000c0b00720b */ /* 0x080fe40003f04000 */
[----:B------:R-:W-:Y:S02]  /*2270*/  IADD3 R21, PT, PT, R21, 0x2, RZ ;  /* 0x0000000215157810 */ /* 0x000fe40007ffe0ff */
[----:B------:R-:W-:Y:S02]  /*2280*/  FSEL R12, R11, R12, P0 ;  /* 0x0000000c0b0c7208 */ /* 0x000fe40000000000 */
[----:B------:R-:W-:-:S07]  /*2290*/  SEL R8, R16, R17, P0 ;  /* 0x0000001110087207 */ /* 0x000fce0000000000 */
.L_x_46:
[----:B------:R-:W-:-:S04]  /*22a0*/  ULOP3.LUT UR5, UR5, 0x1, URZ, 0xc0, !UPT ;  /* 0x0000000105057892 */ /* 0x000fc8000f8ec0ff */
[----:B------:R-:W-:-:S09]  /*22b0*/  UISETP.NE.U32.AND UP0, UPT, UR5, 0x1, UPT ;  /* 0x000000010500788c */ /* 0x000fd2000bf05070 */
[----:B------:R-:W-:Y:S05]  /*22c0*/  BRA.U UP0, `(.L_x_32) ;  /* 0x0000000100747547 */ /* 0x000fea000b800000 */
[----:B------:R-:W-:-:S06]  /*22d0*/  IMAD.WIDE.U32 R14, R21, 0x4, R14 ;  /* 0x00000004150e7825 */ /* 0x000fcc00078e000e */
        /* <DEDUP_REMOVED lines=20> */
.L_x_54:
[----:B------:R-:W0:Y:S02]  /*2420*/  MUFU.RCP R11, R2 ;  /* 0x00000002000b7308 */ /* 0x000e240000001000 */
[----:B0-----:R-:W-:-:S04]  /*2430*/  FFMA R0, R2, R11, -1 ;  /* 0xbf80000002007423 */ /* 0x001fc8000000000b */
[----:B------:R-:W-:-:S04]  /*2440*/  FADD.FTZ R0, -R0, -RZ ;  /* 0x800000ff00007221 */ /* 0x000fc80000010100 */
[----:B------:R-:W-:-:S07]  /*2450*/  FFMA R11, R11, R0, R11 ;  /* 0x000000000b0b7223 */ /* 0x000fce000000000b */
.L_x_55:
[----:B------:R-:W-:Y:S05]  /*2460*/  BSYNC.RECONVERGENT B1 ;  /* 0x0000000000017941 */ /* 0x000fea0003800200 */
.L_x_53:
[----:B------:R-:W-:-:S04]  /*2470*/  FSETP.GT.AND P0, PT, R11, R12, PT ;  /* 0x0000000c0b00720b */ /* 0x000fc80003f04000 */
[----:B------:R-:W-:Y:S02]  /*2480*/  FSEL R12, R11, R12, P0 ;  /* 0x0000000c0b0c7208 */ /* 0x000fe40000000000 */
[----:B------:R-:W-:-:S07]  /*2490*/  SEL R8, R21, R8, P0 ;  /* 0x0000000815087207 */ /* 0x000fce0000000000 */
.L_x_32:
[----:B------:R-:W-:-:S07]  /*24a0*/  I2FP.F32.U32 R8, R8 ;  /* 0x0000000800087245 */ /* 0x000fce0000201000 */
.L_x_5:
[----:B------:R-:W0:Y:S02]  /*24b0*/  LDCU UR5, c[0x0][0x3dc] ;  /* 0x00007b80ff0577ac */ /* 0x000e240008000800 */
[----:B0-----:R-:W-:-:S13]  /*24c0*/  FSETP.GE.AND P0, PT, R12, UR5, PT ;  /* 0x000000050c007c0b */ /* 0x001fda000bf06000 */
[----:B------:R-:W-:Y:S05]  /*24d0*/  @!P0 EXIT ;  /* 0x000000000000894d */ /* 0x000fea0003800000 */
[----:B------:R-:W0:Y:S01]  /*24e0*/  LDC.64 R16, c[0x0][0x398] ;  /* 0x0000e600ff107b82 */ /* 0x000e220000000a00 */
[----:B------:R-:W-:-:S07]  /*24f0*/  IMAD.SHL.U32 R9, R3, 0x4, RZ ;  /* 0x0000000403097824 */ /* 0x000fce00078e00ff */
[----:B------:R-:W1:Y:S01]  /*2500*/  LDC.64 R20, c[0x0][0x3a0] ;  /* 0x0000e800ff147b82 */ /* 0x000e620000000a00 */
[----:B------:R-:W2:Y:S01]  /*2510*/  I2F.U32.RP R2, R4 ;  /* 0x0000000400027306 */ /* 0x000ea20000209000 */
[----:B------:R-:W3:Y:S01]  /*2520*/  LDCU UR5, c[0x0][0x3d8] ;  /* 0x00007b00ff0577ac */ /* 0x000ee20008000800 */
[----:B0-----:R-:W-:-:S05]  /*2530*/  IMAD.WIDE.U32 R16, R9, 0x4, R16 ;  /* 0x0000000409107825 */ /* 0x001fca00078e0010 */
[----:B------:R-:W4:Y:S04]  /*2540*/  LDG.E R13, desc[UR10][R16.64+0x4] ;  /* 0x0000040a100d7981 */ /* 0x000f28000c1e1900 */
[----:B------:R-:W3:Y:S01]  /*2550*/  LDG.E R14, desc[UR10][R16.64] ;  /* 0x0000000a100e7981 */ /* 0x000ee2000c1e1900 */
[----:B------:R-:W-:-:S03]  /*2560*/  SHF.R.U32.HI R9, RZ, 0x1, R3 ;  /* 0x00000001ff097819 */ /* 0x000fc60000011603 */
[----:B------:R-:W3:Y:S02]  /*2570*/  LDG.E R11, desc[UR10][R16.64+0x8] ;  /* 0x0000080a100b7981 */ /* 0x000ee4000c1e1900 */
[----:B-1----:R-:W-:Y:S01]  /*2580*/  IMAD.WIDE.U32 R20, R9, 0x4, R20 ;  /* 0x0000000409147825 */ /* 0x002fe200078e0014 */
[----:B--2---:R-:W0:Y:S01]  /*2590*/  MUFU.RCP R2, R2 ;  /* 0x0000000200027308 */ /* 0x004e220000001000 */
[----:B------:R1:W5:Y:S04]  /*25a0*/  LDG.E R10, desc[UR10][R16.64+0xc] ;  /* 0x00000c0a100a7981 */ /* 0x000368000c1e1900 */
[----:B------:R2:W2:Y:S01]  /*25b0*/  LDG.E R0, desc[UR10][R20.64] ;  /* 0x0000000a14007981 */ /* 0x0004a2000c1e1900 */
[----:B------:R-:W-:Y:S01]  /*25c0*/  IADD3 R9, PT, PT, RZ, -R4, RZ ;  /* 0x80000004ff097210 */ /* 0x000fe20007ffe0ff */
[----:B-1----:R-:W1:Y:S01]  /*25d0*/  LDC.64 R16, c[0x0][0x388] ;  /* 0x0000e200ff107b82 */ /* 0x002e620000000a00 */
[----:B0-----:R-:W-:-:S04]  /*25e0*/  IADD3 R18, PT, PT, R2, 0xffffffe, RZ ;  /* 0x0ffffffe02127810 */ /* 0x001fc80007ffe0ff */
[----:B------:R0:W0:Y:S02]  /*25f0*/  F2I.FTZ.U32.TRUNC.NTZ R19, R18 ;  /* 0x0000001200137305 */ /* 0x000024000021f000 */
[----:B0-----:R-:W-:Y:S02]  /*2600*/  HFMA2 R18, -RZ, RZ, 0, 0 ;  /* 0x00000000ff127431 */ /* 0x001fe400000001ff */
[----:B------:R-:W-:-:S04]  /*2610*/  IMAD R9, R9, R19, RZ ;  /* 0x0000001309097224 */ /* 0x000fc800078e02ff */
[----:B------:R-:W-:-:S06]  /*2620*/  IMAD.HI.U32 R9, R19, R9, R18 ;  /* 0x0000000913097227 */ /* 0x000fcc00078e0012 */
[----:B------:R-:W-:-:S04]  /*2630*/  IMAD.HI.U32 R9, R9, UR8, RZ ;  /* 0x0000000809097c27 */ /* 0x000fc8000f8e00ff */
[----:B------:R-:W-:-:S04]  /*2640*/  IMAD.MOV R15, RZ, RZ, -R9 ;  /* 0x000000ffff0f7224 */ /* 0x000fc800078e0a09 */
[----:B------:R-:W-:-:S05]  /*2650*/  IMAD R19, R4, R15, UR8 ;  /* 0x0000000804137e24 */ /* 0x000fca000f8e020f */
[----:B------:R-:W-:Y:S02]  /*2660*/  ISETP.GE.U32.AND P1, PT, R19, R4, PT ;  /* 0x000000041300720c */ /* 0x000fe40003f26070 */
[----:B------:R-:W-:-:S11]  /*2670*/  ISETP.NE.U32.AND P3, PT, R4, RZ, PT ;  /* 0x000000ff0400720c */ /* 0x000fd60003f65070 */
[----:B------:R-:W-:-:S04]  /*2680*/  @P1 IADD3 R19, PT, PT, -R4, R19, RZ ;  /* 0x0000001304131210 */ /* 0x000fc80007ffe1ff */
[----:B------:R-:W-:Y:S01]  /*2690*/  ISETP.GE.U32.AND P2, PT, R19, R4, PT ;  /* 0x000000041300720c */ /* 0x000fe20003f46070 */
[----:B------:R-:W-:Y:S01]  /*26a0*/  VIADD R19, R3, UR4 ;  /* 0x0000000403137c36 */ /* 0x000fe20008000000 */
[----:B------:R-:W-:Y:S01]  /*26b0*/  @P1 IADD3 R9, PT, PT, R9, 0x1, RZ ;  /* 0x0000000109091810 */ /* 0x000fe20007ffe0ff */
[----:B------:R-:W-:Y:S03]  /*26c0*/  BSSY.RECONVERGENT B0, `(.L_x_56) ;  /* 0x0000014000007945 */ /* 0x000fe60003800200 */
[----:B------:R-:W-:-:S07]  /*26d0*/  SHF.L.U32 R19, R19, 0x1, RZ ;  /* 0x0000000113137819 */ /* 0x000fce00000006ff */
[----:B------:R-:W-:Y:S02]  /*26e0*/  @P2 IADD3 R9, PT, PT, R9, 0x1, RZ ;  /* 0x0000000109092810 */ /* 0x000fe40007ffe0ff */
[----:B------:R-:W-:Y:S01]  /*26f0*/  @!P3 LOP3.LUT R9, RZ, R4, RZ, 0x33, !PT ;  /* 0x00000004ff09b212 */ /* 0x000fe200078e33ff */
[----:B----4-:R-:W-:-:S04]  /*2700*/  FMUL R15, R13, R13 ;  /* 0x0000000d0d0f7220 */ /* 0x010fc80000400000 */
[----:B---3--:R-:W-:-:S05]  /*2710*/  FFMA R18, R14, R14, R15 ;  /* 0x0000000e0e127223 */ /* 0x008fca000000000f */
[----:B------:R-:W-:Y:S01]  /*2720*/  IADD3 R2, PT, PT, R18, -0xd000000, RZ ;  /* 0xf300000012027810 */ /* 0x000fe20007ffe0ff */
[----:B--2---:R0:W2:Y:S03]  /*2730*/  MUFU.RSQ R21, R18 ;  /* 0x0000001200157308 */ /* 0x0040a60000001400 */
[----:B------:R-:W-:Y:S01]  /*2740*/  ISETP.GT.U32.AND P0, PT, R2, 0x727fffff, PT ;  /* 0x727fffff0200780c */ /* 0x000fe20003f04070 */
[----:B------:R-:W-:Y:S02]  /*2750*/  IMAD R15, R6, UR5, RZ ;  /* 0x00000005060f7c24 */ /* 0x000fe4000f8e02ff */
[----:B------:R-:W-:Y:S02]  /*2760*/  FFMA R6, R11, 0.5, R0 ;  /* 0x3f0000000b067823 */ /* 0x000fe40000000000 */
[----:B-1----:R-:W-:-:S08]  /*2770*/  IMAD.WIDE R2, R15, 0x4, R16 ;  /* 0x000000040f027825 */ /* 0x002fd000078e0210 */
[----:B0-----:R-:W-:Y:S05]  /*2780*/  @!P0 BRA `(.L_x_57) ;  /* 0x00000000000c8947 */ /* 0x001fea0003800000 */
[----:B--2---:R-:W-:-:S07]  /*2790*/  MOV R21, 0x27b0 ;  /* 0x000027b000157802 */ /* 0x004fce0000000f00 */
[----:B-----5:R-:W-:Y:S05]  /*27a0*/  CALL.REL.NOINC `($__internal_1_$__cuda_sm20_sqrt_rn_f32_slowpath) ;  /* 0x0000000800ac7944 */ /* 0x020fea0003c00000 */
[----:B------:R-:W-:Y:S05]  /*27b0*/  BRA `(.L_x_58) ;  /* 0x0000000000107947 */ /* 0x000fea0003800000 */
.L_x_57:
[----:B--2---:R-:W-:Y:S01]  /*27c0*/  FMUL.FTZ R15, R18, R21 ;  /* 0x00000015120f7220 */ /* 0x004fe20000410000 */
[----:B------:R-:W-:-:S03]  /*27d0*/  FMUL.FTZ R21, R21, 0.5 ;  /* 0x3f00000015157820 */ /* 0x000fc60000410000 */
[----:B------:R-:W-:-:S04]  /*27e0*/  FFMA R18, -R15, R15, R18 ;  /* 0x0000000f0f127223 */ /* 0x000fc80000000112 */
[----:B------:R-:W-:-:S07]  /*27f0*/  FFMA R18, R18, R21, R15 ;  /* 0x0000001512127223 */ /* 0x000fce000000000f */
.L_x_58:
[----:B------:R-:W-:Y:S05]  /*2800*/  BSYNC.RECONVERGENT B0 ;  /* 0x0000000000007941 */ /* 0x000fea0003800200 */
.L_x_56:
[----:B------:R-:W2:Y:S01]  /*2810*/  LDG.E R25, desc[UR10][R2.64+0xc] ;  /* 0x00000c0a02197981 */ /* 0x000ea2000c1e1900 */
[----:B------:R-:W0:Y:S03]  /*2820*/  LDCU UR4, c[0x0][0x3e8] ;  /* 0x00007d00ff0477ac */ /* 0x000e260008000800 */
[----:B------:R-:W3:Y:S04]  /*2830*/  LDG.E R0, desc[UR10][R2.64] ;  /* 0x0000000a02007981 */ /* 0x000ee8000c1e1900 */
[----:B------:R-:W4:Y:S04]  /*2840*/  LDG.E R26, desc[UR10][R2.64+0x10] ;  /* 0x0000100a021a7981 */ /* 0x000f28000c1e1900 */
[----:B------:R-:W4:Y:S01]  /*2850*/  LDG.E R27, desc[UR10][R2.64+0x14] ;  /* 0x0000140a021b7981 */ /* 0x000f22000c1e1900 */
[----:B------:R-:W-:Y:S01]  /*2860*/  MOV R24, 0x3bbb989d ;  /* 0x3bbb989d00187802 */ /* 0x000fe20000000f00 */
[----:B------:R-:W-:-:S02]  /*2870*/  IMAD.MOV.U32 R29, RZ, RZ, 0x437c0000 ;  /* 0x437c0000ff1d7424 */ /* 0x000fc400078e00ff */
[----:B------:R-:W4:Y:S01]  /*2880*/  LDG.E R16, desc[UR10][R2.64+0x4] ;  /* 0x0000040a02107981 */ /* 0x000f22000c1e1900 */
[----:B0-----:R-:W-:-:S03]  /*2890*/  I2FP.F32.S32 R20, UR4 ;  /* 0x0000000400147c45 */ /* 0x001fc60008201400 */
[----:B------:R-:W4:Y:S01]  /*28a0*/  LDG.E R15, desc[UR10][R2.64+0x8] ;  /* 0x0000080a020f7981 */ /* 0x000f22000c1e1900 */
[----:B------:R-:W0:Y:S03]  /*28b0*/  MUFU.RCP R17, R20 ;  /* 0x0000001400117308 */ /* 0x000e260000001000 */
[----:B------:R1:W4:Y:S01]  /*28c0*/  LDG.E R21, desc[UR10][R2.64+0x18] ;  /* 0x0000180a02157981 */ /* 0x000322000c1e1900 */
[----:B--2---:R-:W-:-:S04]  /*28d0*/  FFMA.SAT R22, R25, R24, 0.5 ;  /* 0x3f00000019167423 */ /* 0x004fc80000002018 */
[----:B------:R-:W-:Y:S01]  /*28e0*/  FFMA.RM R22, R22, R29, 12582913 ;  /* 0x4b40000116167423 */ /* 0x000fe2000000401d */
[----:B---3--:R-:W-:-:S03]  /*28f0*/  FFMA R5, R0, R18, R5 ;  /* 0x0000001200057223 */ /* 0x008fc60000000005 */
[----:B------:R-:W-:Y:S01]  /*2900*/  FADD R0, R22, -12583039 ;  /* 0xcb40007f16007421 */ /* 0x000fe20000000000 */
[-C--:B----4-:R-:W-:Y:S01]  /*2910*/  FFMA.SAT R23, R26, R24.reuse, 0.5 ;  /* 0x3f0000001a177423 */ /* 0x090fe20000002018 */
[----:B------:R-:W-:Y:S02]  /*2920*/  FFMA.SAT R24, R27, R24, 0.5 ;  /* 0x3f0000001b187423 */ /* 0x000fe40000002018 */
[C---:B------:R-:W-:Y:S02]  /*2930*/  FFMA R0, R25.reuse, 1.4426950216293334961, -R0 ;  /* 0x3fb8aa3b19007823 */ /* 0x040fe40000000800 */
[----:B------:R-:W-:Y:S02]  /*2940*/  FFMA.RM R24, R24, R29, 12582913 ;  /* 0x4b40000118187423 */ /* 0x000fe4000000401d */
[----:B------:R-:W-:Y:S01]  /*2950*/  FFMA R25, R25, 1.925963033500011079e-08, R0 ;  /* 0x32a5706019197823 */ /* 0x000fe20000000000 */
[----:B0-----:R-:W-:Y:S01]  /*2960*/  FFMA R0, -R20, R17, 1 ;  /* 0x3f80000014007423 */ /* 0x001fe20000000111 */
[----:B------:R-:W-:Y:S01]  /*2970*/  FFMA.RM R23, R23, R29, 12582913 ;  /* 0x4b40000117177423 */ /* 0x000fe2000000401d */
[----:B-1----:R-:W-:-:S02]  /*2980*/  FADD R2, R24, -12583039 ;  /* 0xcb40007f18027421 */ /* 0x002fc40000000000 */
[----:B------:R-:W-:Y:S01]  /*2990*/  FFMA R0, R17, R0, R17 ;  /* 0x0000000011007223 */ /* 0x000fe20000000011 */
[----:B------:R-:W-:Y:S01]  /*29a0*/  FADD R3, R23, -12583039 ;  /* 0xcb40007f17037421 */ /* 0x000fe20000000000 */
[C---:B------:R-:W-:Y:S02]  /*29b0*/  FFMA R2, R27.reuse, 1.4426950216293334961, -R2 ;  /* 0x3fb8aa3b1b027823 */ /* 0x040fe40000000802 */
[----:B------:R-:W-:Y:S01]  /*29c0*/  FFMA R17, R0, 6.2831854820251464844, RZ ;  /* 0x40c90fdb00117823 */ /* 0x000fe200000000ff */
[----:B------:R-:W-:Y:S01]  /*29d0*/  FFMA R3, R26, 1.4426950216293334961, -R3 ;  /* 0x3fb8aa3b1a037823 */ /* 0x000fe20000000803 */
[----:B------:R-:W-:Y:S02]  /*29e0*/  FFMA R27, R27, 1.925963033500011079e-08, R2 ;  /* 0x32a570601b1b7823 */ /* 0x000fe40000000002 */
[----:B------:R-:W-:Y:S01]  /*29f0*/  FFMA R2, -R20, R17, 6.2831854820251464844 ;  /* 0x40c90fdb14027423 */ /* 0x000fe20000000111 */
[----:B------:R-:W-:-:S03]  /*2a00*/  FFMA R26, R26, 1.925963033500011079e-08, R3 ;  /* 0x32a570601a1a7823 */ /* 0x000fc60000000003 */
[----:B------:R-:W-:Y:S02]  /*2a10*/  FFMA R17, R0, R2, R17 ;  /* 0x0000000200117223 */ /* 0x000fe40000000011 */
[----:B------:R-:W0:Y:S02]  /*2a20*/  LDC.64 R2, c[0x0][0x390] ;  /* 0x0000e400ff027b82 */ /* 0x000e240000000a00 */
[----:B0-----:R-:W-:-:S05]  /*2a30*/  IMAD.WIDE.U32 R2, R19, 0x4, R2 ;  /* 0x0000000413027825 */ /* 0x001fca00078e0002 */
[----:B------:R0:W5:Y:S04]  /*2a40*/  LDG.E R19, desc[UR10][R2.64] ;  /* 0x0000000a02137981 */ /* 0x000168000c1e1900 */
[----:B------:R0:W5:Y:S01]  /*2a50*/  LDG.E R28, desc[UR10][R2.64+0x4] ;  /* 0x0000040a021c7981 */ /* 0x000162000c1e1900 */
[----:B------:R-:W-:Y:S01]  /*2a60*/  UMOV UR4, 0x40c90fdb ;  /* 0x40c90fdb00047882 */ /* 0x000fe20000000000 */
[----:B------:R-:W1:Y:S01]  /*2a70*/  MUFU.EX2 R0, R25 ;  /* 0x0000001900007308 */ /* 0x000e620000000800 */
[----:B------:R-:W-:Y:S02]  /*2a80*/  SHF.L.U32 R29, R22, 0x17, RZ ;  /* 0x00000017161d7819 */ /* 0x000fe400000006ff */
[----:B------:R-:W-:-:S05]  /*2a90*/  MOV R22, UR4 ;  /* 0x0000000400167c02 */ /* 0x000fca0008000f00 */
[----:B------:R-:W2:Y:S08]  /*2aa0*/  MUFU.EX2 R26, R26 ;  /* 0x0000001a001a7308 */ /* 0x000eb00000000800 */
[----:B------:R-:W3:Y:S08]  /*2ab0*/  MUFU.EX2 R27, R27 ;  /* 0x0000001b001b7308 */ /* 0x000ef00000000800 */
[----:B------:R-:W4:Y:S01]  /*2ac0*/  FCHK P0, R22, R20 ;  /* 0x0000001416007302 */ /* 0x000f220000000000 */
[----:B------:R-:W-:Y:S01]  /*2ad0*/  SHF.L.U32 R23, R23, 0x17, RZ ;  /* 0x0000001717177819 */ /* 0x000fe200000006ff */
[----:B------:R-:W-:-:S02]  /*2ae0*/  IMAD.SHL.U32 R24, R24, 0x800000, RZ ;  /* 0x0080000018187824 */ /* 0x000fc400078e00ff */
[----:B-1----:R-:W-:Y:S02]  /*2af0*/  FMUL R29, R29, R0 ;  /* 0x000000001d1d7220 */ /* 0x002fe40000400000 */
[----:B--2---:R-:W-:Y:S01]  /*2b00*/  FMUL R0, R23, R26 ;  /* 0x0000001a17007220 */ /* 0x004fe20000400000 */
[----:B---3--:R-:W-:Y:S01]  /*2b10*/  FMUL R24, R24, R27 ;  /* 0x0000001b18187220 */ /* 0x008fe20000400000 */
[----:B------:R-:W-:Y:S01]  /*2b20*/  FFMA R15, R11, R15, R6 ;  /* 0x0000000f0b0f7223 */ /* 0x000fe20000000006 */
[----:B------:R-:W-:Y:S01]  /*2b30*/  FFMA R16, R16, R18, R7 ;  /* 0x0000001210107223 */ /* 0x000fe20000000007 */
[----:B------:R-:W-:Y:S01]  /*2b40*/  FMUL R14, R14, R29 ;  /* 0x0000001d0e0e7220 */ /* 0x000fe20000400000 */
[----:B------:R-:W-:Y:S01]  /*2b50*/  FMUL R13, R13, R0 ;  /* 0x000000000d0d7220 */ /* 0x000fe20000400000 */
[----:B------:R-:W-:Y:S01]  /*2b60*/  FMUL R11, R11, R24 ;  /* 0x000000180b0b7220 */ /* 0x000fe20000400000 */
[----:B-----5:R-:W-:Y:S01]  /*2b70*/  FADD R21, R10, R21 ;  /* 0x000000150a157221 */ /* 0x020fe20000000000 */
[----:B0---4-:R-:W-:Y:S06]  /*2b80*/  @!P0 BRA `(.L_x_59) ;  /* 0x0000000000148947 */ /* 0x011fec0003800000 */
[----:B------:R-:W-:Y:S01]  /*2b90*/  HFMA2 R0, -RZ, RZ, 2.392578125, 0.0004794597625732421875 ;  /* 0x40c90fdbff007431 */ /* 0x000fe200000001ff */
[----:B------:R-:W-:Y:S02]  /*2ba0*/  MOV R17, R20 ;  /* 0x0000001400117202 */ /* 0x000fe40000000f00 */
[----:B------:R-:W-:-:S07]  /*2bb0*/  MOV R6, 0x2bd0 ;  /* 0x00002bd000067802 */ /* 0x000fce0000000f00 */
[----:B------:R-:W-:Y:S05]  /*2bc0*/  CALL.REL.NOINC `($__internal_2_$__cuda_sm3x_div_rn_noftz_f32_slowpath) ;  /* 0x0000000400fc7944 */ /* 0x000fea0003c00000 */
[----:B------:R-:W-:-:S07]  /*2bd0*/  MOV R17, R2 ;  /* 0x0000000200117202 */ /* 0x000fce0000000f00 */
.L_x_59:
[----:B------:R-:W0:Y:S01]  /*2be0*/  LDCU UR4, c[0x0][0x3e0] ;  /* 0x00007c00ff0477ac */ /* 0x000e220008000800 */
[----:B------:R-:W1:Y:S01]  /*2bf0*/  MUFU.RCP R2, R17 ;  /* 0x0000001100027308 */ /* 0x000e620000001000 */
[----:B------:R-:W-:Y:S01]  /*2c00*/  BSSY.RECONVERGENT B0, `(.L_x_60) ;  /* 0x000000c000007945 */ /* 0x000fe20003800200 */
[----:B0-----:R-:W-:Y:S01]  /*2c10*/  FADD R0, R21, -UR4 ;  /* 0x8000000415007e21 */ /* 0x001fe20008000000 */
[----:B-1----:R-:W-:-:S05]  /*2c20*/  FFMA R3, R2, -R17, 1 ;  /* 0x3f80000002037423 */ /* 0x002fca0000000811 */
[----:B------:R-:W0:Y:S01]  /*2c30*/  FCHK P0, R0, R17 ;  /* 0x0000001100007302 */ /* 0x000e220000000000 */
[----:B------:R-:W-:-:S04]  /*2c40*/  FFMA R3, R2, R3, R2 ;  /* 0x0000000302037223 */ /* 0x000fc80000000002 */
[----:B------:R-:W-:-:S04]  /*2c50*/  FFMA R2, R0, R3, RZ ;  /* 0x0000000300027223 */ /* 0x000fc800000000ff */
[----:B------:R-:W-:-:S04]  /*2c60*/  FFMA R6, R2, -R17, R0 ;  /* 0x8000001102067223 */ /* 0x000fc80000000000 */
[----:B------:R-:W-:Y:S01]  /*2c70*/  FFMA R10, R3, R6, R2 ;  /* 0x00000006030a7223 */ /* 0x000fe20000000002 */
[----:B0-----:R-:W-:Y:S06]  /*2c80*/  @!P0 BRA `(.L_x_61) ;  /* 0x00000000000c8947 */ /* 0x001fec0003800000 */
[----:B------:R-:W-:-:S07]  /*2c90*/  MOV R6, 0x2cb0 ;  /* 0x00002cb000067802 */ /* 0x000fce0000000f00 */
[----:B------:R-:W-:Y:S05]  /*2ca0*/  CALL.REL.NOINC `($__internal_2_$__cuda_sm3x_div_rn_noftz_f32_slowpath) ;  /* 0x0000000400c47944 */ /* 0x000fea0003c00000 */
[----:B------:R-:W-:-:S07]  /*2cb0*/  IMAD.MOV.U32 R10, RZ, RZ, R2 ;  /* 0x000000ffff0a7224 */ /* 0x000fce00078e0002 */
.L_x_61:
[----:B------:R-:W-:Y:S05]  /*2cc0*/  BSYNC.RECONVERGENT B0 ;  /* 0x0000000000007941 */ /* 0x000fea0003800200 */
.L_x_60:
[----:B------:R-:W0:Y:S01]  /*2cd0*/  S2R R7, SR_LANEID ;  /* 0x0000000000077919 */ /* 0x000e220000000000 */
[----:B------:R-:W-:Y:S01]  /*2ce0*/  VOTEU.ANY UR4, UPT, PT ;  /* 0x0000000000047886 */ /* 0x000fe200038e0100 */
[----:B------:R-:W1:Y:S01]  /*2cf0*/  LDC.64 R2, c[0x0][0x3b0] ;  /* 0x0000ec00ff027b82 */ /* 0x000e620000000a00 */
[----:B------:R-:W0:Y:S01]  /*2d00*/  FLO.U32 R20, UR4 ;  /* 0x0000000400147d00 */ /* 0x000e2200080e0000 */
[----:B------:R-:W2:Y:S01]  /*2d10*/  S2R R6, SR_LTMASK ;  /* 0x0000000000067919 */ /* 0x000ea20000003900 */
[----:B------:R-:W3:Y:S06]  /*2d20*/  LDCU.64 UR6, c[0x0][0x3e0] ;  /* 0x00007c00ff0677ac */ /* 0x000eec0008000a00 */
[----:B------:R-:W4:Y:S01]  /*2d30*/  POPC R23, UR4 ;  /* 0x0000000400177d09 */ /* 0x000f220008000000 */
[----:B-1----:R-:W-:Y:S01]  /*2d40*/  IMAD.WIDE.U32 R2, R9, 0x4, R2 ;  /* 0x0000000409027825 */ /* 0x002fe200078e0002 */
[----:B0-----:R-:W-:-:S13]  /*2d50*/  ISETP.EQ.U32.AND P0, PT, R20, R7, PT ;  /* 0x000000071400720c */ /* 0x001fda0003f02070 */
[----:B----4-:R-:W4:Y:S01]  /*2d60*/  @P0 ATOMG.E.ADD.STRONG.GPU PT, R3, desc[UR10][R2.64], R23 ;  /* 0x80000017020309a8 */ /* 0x010f2200081ef10a */
[----:B--2---:R-:W-:Y:S01]  /*2d70*/  LOP3.LUT R22, R6, UR4, RZ, 0xc0, !PT ;  /* 0x0000000406167c12 */ /* 0x004fe2000f8ec0ff */
[----:B------:R-:W0:Y:S01]  /*2d80*/  LDCU UR4, c[0x0][0x3d0] ;  /* 0x00007a00ff0477ac */ /* 0x000e220008000800 */
[----:B---3--:R-:W-:Y:S01]  /*2d90*/  FADD R10, R10, UR7 ;  /* 0x000000070a0a7e21 */ /* 0x008fe20008000000 */
[----:B------:R-:W1:Y:S01]  /*2da0*/  LDC.64 R6, c[0x0][0x3a8] ;  /* 0x0000ea00ff067b82 */ /* 0x000e620000000a00 */
[----:B------:R-:W-:Y:S01]  /*2db0*/  POPC R25, R22 ;  /* 0x0000001600197309 */ /* 0x000fe20000000000 */
[----:B------:R-:W-:-:S07]  /*2dc0*/  FSET.BF.LEU.AND R19, R19, R28, PT ;  /* 0x0000001c1313720a */ /* 0x000fce000380b000 */
[----:B------:R-:W2:Y:S01]  /*2dd0*/  FRND.FLOOR R21, R10 ;  /* 0x0000000a00157307 */ /* 0x000ea20000205000 */
[----:B0-----:R-:W-:Y:S02]  /*2de0*/  IMAD R4, R4, UR4, RZ ;  /* 0x0000000404047c24 */ /* 0x001fe4000f8e02ff */
[----:B--2---:R-:W-:-:S04]  /*2df0*/  FFMA R21, R21, -R17, R0 ;  /* 0x8000001115157223 */ /* 0x004fc80000000000 */
[----:B------:R-:W-:-:S04]  /*2e00*/  FADD R0, R21, UR6 ;  /* 0x0000000615007e21 */ /* 0x000fc80008000000 */
[----:B------:R-:W-:Y:S01]  /*2e10*/  FFMA R19, R19, R17, R0 ;  /* 0x0000001113137223 */ /* 0x000fe20000000000 */
[----:B----4-:R-:W0:Y:S02]  /*2e20*/  SHFL.IDX PT, R18, R3, R20, 0x1f ;  /* 0x00001f1403127589 */ /* 0x010e2400000e0000 */
[----:B0-----:R-:W-:-:S05]  /*2e30*/  IADD3 R18, PT, PT, R18, R25, RZ ;  /* 0x0000001912127210 */ /* 0x001fca0007ffe0ff */
[----:B------:R-:W-:-:S04]  /*2e40*/  IMAD R4, R9, R4, R18 ;  /* 0x0000000409047224 */ /* 0x000fc800078e0212 */
[----:B------:R-:W-:-:S04]  /*2e50*/  IMAD R3, R4, 0x9, RZ ;  /* 0x0000000904037824 */ /* 0x000fc800078e02ff */
[----:B-1----:R-:W-:-:S05]  /*2e60*/  IMAD.WIDE R6, R3, 0x4, R6 ;  /* 0x0000000403067825 */ /* 0x002fca00078e0206 */
[----:B------:R-:W-:Y:S04]  /*2e70*/  STG.E desc[UR10][R6.64], R5 ;  /* 0x0000000506007986 */ /* 0x000fe8000c10190a */
[----:B------:R-:W-:Y:S04]  /*2e80*/  STG.E desc[UR10][R6.64+0x4], R16 ;  /* 0x0000041006007986 */ /* 0x000fe8000c10190a */
[----:B------:R-:W-:Y:S04]  /*2e90*/  STG.E desc[UR10][R6.64+0x8], R15 ;  /* 0x0000080f06007986 */ /* 0x000fe8000c10190a */
[----:B------:R-:W-:Y:S04]  /*2ea0*/  STG.E desc[UR10][R6.64+0xc], R14 ;  /* 0x00000c0e06007986 */ /* 0x000fe8000c10190a */
[----:B------:R-:W-:Y:S04]  /*2eb0*/  STG.E desc[UR10][R6.64+0x10], R13 ;  /* 0x0000100d06007986 */ /* 0x000fe8000c10190a */
[----:B------:R-:W-:Y:S04]  /*2ec0*/  STG.E desc[UR10][R6.64+0x14], R11 ;  /* 0x0000140b06007986 */ /* 0x000fe8000c10190a */
[----:B------:R-:W-:Y:S04]  /*2ed0*/  STG.E desc[UR10][R6.64+0x18], R19 ;  /* 0x0000181306007986 */ /* 0x000fe8000c10190a */
[----:B------:R-:W-:Y:S04]  /*2ee0*/  STG.E desc[UR10][R6.64+0x1c], R8 ;  /* 0x00001c0806007986 */ /* 0x000fe8000c10190a */
[----:B------:R-:W-:Y:S01]  /*2ef0*/  STG.E desc[UR10][R6.64+0x20], R12 ;  /* 0x0000200c06007986 */ /* 0x000fe2000c10190a */
[----:B------:R-:W-:Y:S05]  /*2f00*/  EXIT ;  /* 0x000000000000794d */ /* 0x000fea0003800000 */
        .weak           $__internal_0_$__cuda_sm20_rcp_rn_f32_slowpath
        .type           $__internal_0_$__cuda_sm20_rcp_rn_f32_slowpath,@function
        .size           $__internal_0_$__cuda_sm20_rcp_rn_f32_slowpath,($__internal_1_$__cuda_sm20_sqrt_rn_f32_slowpath - $__internal_0_$__cuda_sm20_rcp_rn_f32_slowpath)
$__internal_0_$__cuda_sm20_rcp_rn_f32_slowpath:
[----:B------:R-:W-:Y:S01]  /*2f10*/  SHF.L.U32 R9, R0, 0x1, RZ ;  /* 0x0000000100097819 */ /* 0x000fe200000006ff */
[----:B------:R-:W-:Y:S03]  /*2f20*/  BSSY.RECONVERGENT B0, `(.L_x_62) ;  /* 0x0000030000007945 */ /* 0x000fe60003800200 */
[----:B------:R-:W-:-:S04]  /*2f30*/  SHF.R.U32.HI R9, RZ, 0x18, R9 ;  /* 0x00000018ff097819 */ /* 0x000fc80000011609 */
[----:B------:R-:W-:-:S13]  /*2f40*/  ISETP.NE.U32.AND P0, PT, R9, RZ, PT ;  /* 0x000000ff0900720c */ /* 0x000fda0003f05070 */
[----:B------:R-:W-:Y:S05]  /*2f50*/  @P0 BRA `(.L_x_63) ;  /* 0x0000000000280947 */ /* 0x000fea0003800000 */
[----:B------:R-:W-:-:S04]  /*2f60*/  SHF.L.U32 R9, R0, 0x1, RZ ;  /* 0x0000000100097819 */ /* 0x000fc800000006ff */
[----:B------:R-:W-:-:S13]  /*2f70*/  ISETP.NE.AND P0, PT, R9, RZ, PT ;  /* 0x000000ff0900720c */ /* 0x000fda0003f05270 */
[----:B------:R-:W-:Y:S01]  /*2f80*/  @P0 FFMA R10, R0, 1.84467440737095516160e+19, RZ ;  /* 0x5f800000000a0823 */ /* 0x000fe200000000ff */
[----:B------:R-:W-:Y:S08]  /*2f90*/  @!P0 MUFU.RCP R11, R0 ;  /* 0x00000000000b8308 */ /* 0x000ff00000001000 */
[----:B------:R-:W0:Y:S02]  /*2fa0*/  @P0 MUFU.RCP R9, R10 ;  /* 0x0000000a00090308 */ /* 0x000e240000001000 */
[----:B0-----:R-:W-:-:S04]  /*2fb0*/  @P0 FFMA R18, R10, R9, -1 ;  /* 0xbf8000000a120423 */ /* 0x001fc80000000009 */
[----:B------:R-:W-:-:S04]  /*2fc0*/  @P0 FADD.FTZ R18, -R18, -RZ ;  /* 0x800000ff12120221 */ /* 0x000fc80000010100 */
[----:B------:R-:W-:-:S04]  /*2fd0*/  @P0 FFMA R18, R9, R18, R9 ;  /* 0x0000001209120223 */ /* 0x000fc80000000009 */
[----:B------:R-:W-:Y:S01]  /*2fe0*/  @P0 FFMA R11, R18, 1.84467440737095516160e+19, RZ ;  /* 0x5f800000120b0823 */ /* 0x000fe200000000ff */
[----:B------:R-:W-:Y:S06]  /*2ff0*/  BRA `(.L_x_64) ;  /* 0x0000000000887947 */ /* 0x000fec0003800000 */
.L_x_63:
[----:B------:R-:W-:-:S05]  /*3000*/  VIADD R10, R9, 0xffffff03 ;  /* 0xffffff03090a7836 */ /* 0x000fca0000000000 */
[----:B------:R-:W-:-:S13]  /*3010*/  ISETP.GT.U32.AND P0, PT, R10, 0x1, PT ;  /* 0x000000010a00780c */ /* 0x000fda0003f04070 */
[----:B------:R-:W-:Y:S05]  /*3020*/  @P0 BRA `(.L_x_65) ;  /* 0x0000000000780947 */ /* 0x000fea0003800000 */
[----:B------:R-:W-:Y:S01]  /*3030*/  LOP3.LUT R25, R0, 0x7fffff, RZ, 0xc0, !PT ;  /* 0x007fffff00197812 */ /* 0x000fe200078ec0ff */
[----:B------:R-:W-:-:S03]  /*3040*/  HFMA2 R13, -RZ, RZ, 0, 1.78813934326171875e-07 ;  /* 0x00000003ff0d7431 */ /* 0x000fc600000001ff */
[----:B------:R-:W-:-:S04]  /*3050*/  LOP3.LUT R25, R25, 0x3f800000, RZ, 0xfc, !PT ;  /* 0x3f80000019197812 */ /* 0x000fc800078efcff */
[----:B------:R-:W0:Y:S01]  /*3060*/  MUFU.RCP R18, R25 ;  /* 0x0000001900127308 */ /* 0x000e220000001000 */
[----:B------:R-:W-:Y:S01]  /*3070*/  SHF.L.U32 R13, R13, R10, RZ ;  /* 0x0000000a0d0d7219 */ /* 0x000fe200000006ff */
[----:B0-----:R-:W-:-:S04]  /*3080*/  FFMA R19, R25, R18, -1 ;  /* 0xbf80000019137423 */ /* 0x001fc80000000012 */
[----:B------:R-:W-:-:S04]  /*3090*/  FADD.FTZ R19, -R19, -RZ ;  /* 0x800000ff13137221 */ /* 0x000fc80000010100 */
[CCC-:B------:R-:W-:Y:S01]  /*30a0*/  FFMA.RM R11, R18.reuse, R19.reuse, R18.reuse ;  /* 0x00000013120b7223 */ /* 0x1c0fe20000004012 */
[----:B------:R-:W-:-:S04]  /*30b0*/  FFMA.RP R18, R18, R19, R18 ;  /* 0x0000001312127223 */ /* 0x000fc80000008012 */
[C---:B------:R-:W-:Y:S02]  /*30c0*/  LOP3.LUT R19, R11.reuse, 0x7fffff, RZ, 0xc0, !PT ;  /* 0x007fffff0b137812 */ /* 0x040fe400078ec0ff */
[----:B------:R-:W-:Y:S02]  /*30d0*/  FSETP.NEU.FTZ.AND P0, PT, R11, R18, PT ;  /* 0x000000120b00720b */ /* 0x000fe40003f1d000 */
[----:B------:R-:W-:Y:S02]  /*30e0*/  LOP3.LUT R19, R19, 0x800000, RZ, 0xfc, !PT ;  /* 0x0080000013137812 */ /* 0x000fe400078efcff */
[----:B------:R-:W-:Y:S02]  /*30f0*/  SEL R11, RZ, 0xffffffff, !P0 ;  /* 0xffffffffff0b7807 */ /* 0x000fe40004000000 */
[----:B------:R-:W-:Y:S02]  /*3100*/  LOP3.LUT R13, R13, R19, RZ, 0xc0, !PT ;  /* 0x000000130d0d7212 */ /* 0x000fe400078ec0ff */
[----:B------:R-:W-:-:S02]  /*3110*/  IADD3 R11, PT, PT, -R11, RZ, RZ ;  /* 0x000000ff0b0b7210 */ /* 0x000fc40007ffe1ff */
[-C--:B------:R-:W-:Y:S02]  /*3120*/  SHF.R.U32.HI R13, RZ, R10.reuse, R13 ;  /* 0x0000000aff0d7219 */ /* 0x080fe4000001160d */
[----:B------:R-:W-:Y:S02]  /*3130*/  LOP3.LUT P1, RZ, R11, R10, R19, 0xf8, !PT ;  /* 0x0000000a0bff7212 */ /* 0x000fe4000782f813 */
[C---:B------:R-:W-:Y:S02]  /*3140*/  LOP3.LUT P0, RZ, R13.reuse, 0x1, RZ, 0xc0, !PT ;  /* 0x000000010dff7812 */ /* 0x040fe4000780c0ff */
[----:B------:R-:W-:-:S04]  /*3150*/  LOP3.LUT P2, RZ, R13, 0x2, RZ, 0xc0, !PT ;  /* 0x000000020dff7812 */ /* 0x000fc8000784c0ff */
[----:B------:R-:W-:Y:S02]  /*3160*/  PLOP3.LUT P0, PT, P0, P1, P2, 0xe0, 0x0 ;  /* 0x000000000000781c */ /* 0x000fe40000703c20 */
[----:B------:R-:W-:Y:S02]  /*3170*/  LOP3.LUT P1, RZ, R0, 0x7fffff, RZ, 0xc0, !PT ;  /* 0x007fffff00ff7812 */ /* 0x000fe4000782c0ff */
[----:B------:R-:W-:-:S04]  /*3180*/  SEL R10, RZ, 0x1, !P0 ;  /* 0x00000001ff0a7807 */ /* 0x000fc80004000000 */
[----:B------:R-:W-:-:S04]  /*3190*/  IADD3 R10, PT, PT, -R10, RZ, RZ ;  /* 0x000000ff0a0a7210 */ /* 0x000fc80007ffe1ff */
[----:B------:R-:W-:Y:S01]  /*31a0*/  ISETP.GE.AND P0, PT, R10, RZ, PT ;  /* 0x000000ff0a00720c */ /* 0x000fe20003f06270 */
[----:B------:R-:W-:-:S05]  /*31b0*/  VIADD R10, R9, 0xffffff04 ;  /* 0xffffff04090a7836 */ /* 0x000fca0000000000 */
[----:B------:R-:W-:-:S07]  /*31c0*/  SHF.R.U32.HI R11, RZ, R10, R19 ;  /* 0x0000000aff0b7219 */ /* 0x000fce0000011613 */
[----:B------:R-:W-:-:S04]  /*31d0*/  @!P0 IADD3 R11, PT, PT, R11, 0x1, RZ ;  /* 0x000000010b0b8810 */ /* 0x000fc80007ffe0ff */
[----:B------:R-:W-:-:S04]  /*31e0*/  @!P1 SHF.L.U32 R11, R11, 0x1, RZ ;  /* 0x000000010b0b9819 */ /* 0x000fc800000006ff */
[----:B------:R-:W-:Y:S01]  /*31f0*/  LOP3.LUT R11, R11, 0x80000000, R0, 0xf8, !PT ;  /* 0x800000000b0b7812 */ /* 0x000fe200078ef800 */
[----:B------:R-:W-:Y:S06]  /*3200*/  BRA `(.L_x_64) ;  /* 0x0000000000047947 */ /* 0x000fec0003800000 */
.L_x_65:
[----:B------:R0:W1:Y:S02]  /*3210*/  MUFU.RCP R11, R0 ;  /* 0x00000000000b7308 */ /* 0x0000640000001000 */
.L_x_64:
[----:B------:R-:W-:Y:S05]  /*3220*/  BSYNC.RECONVERGENT B0 ;  /* 0x0000000000007941 */ /* 0x000fea0003800200 */
.L_x_62:
[----:B------:R-:W-:Y:S01]  /*3230*/  MOV R18, R2 ;  /* 0x0000000200127202 */ /* 0x000fe20000000f00 */
[----:B------:R-:W-:-:S04]  /*3240*/  IMAD.MOV.U32 R19, RZ, RZ, 0x0 ;  /* 0x00000000ff137424 */ /* 0x000fc800078e00ff */
[----:B01----:R-:W-:Y:S05]  /*3250*/  RET.REL.NODEC R18 `(_Z18postprocess_kernalPKfPfS0_S1_S1_S1_Piffffiiiiifffi) ;  /* 0xffffffcc12687950 */ /* 0x003fea0003c3ffff */
        .weak           $__internal_1_$__cuda_sm20_sqrt_rn_f32_slowpath
        .type           $__internal_1_$__cuda_sm20_sqrt_rn_f32_slowpath,@function
        .size           $__internal_1_$__cuda_sm20_sqrt_rn_f32_slowpath,($__internal_2_$__cuda_sm3x_div_rn_noftz_f32_slowpath - $__internal_1_$__cuda_sm20_sqrt_rn_f32_slowpath)
$__internal_1_$__cuda_sm20_sqrt_rn_f32_slowpath:
[----:B------:R-:W-:-:S13]  /*3260*/  LOP3.LUT P0, RZ, R18, 0x7fffffff, RZ, 0xc0, !PT ;  /* 0x7fffffff12ff7812 */ /* 0x000fda000780c0ff */
[----:B------:R-:W-:Y:S05]  /*3270*/  @!P0 BRA `(.L_x_66) ;  /* 0x0000000000448947 */ /* 0x000fea0003800000 */
[----:B------:R-:W-:Y:S02]  /*3280*/  FSETP.GEU.FTZ.AND P0, PT, R18, RZ, PT ;  /* 0x000000ff1200720b */ /* 0x000fe40003f1e000 */
[----:B------:R-:W-:-:S11]  /*3290*/  MOV R0, R18 ;  /* 0x0000001200007202 */ /* 0x000fd60000000f00 */
[----:B------:R-:W-:Y:S01]  /*32a0*/  @!P0 MOV R18, 0x7fffffff ;  /* 0x7fffffff00128802 */ /* 0x000fe20000000f00 */
[----:B------:R-:W-:Y:S06]  /*32b0*/  @!P0 BRA `(.L_x_66) ;  /* 0x0000000000348947 */ /* 0x000fec0003800000 */
[----:B------:R-:W-:-:S13]  /*32c0*/  FSETP.GTU.FTZ.AND P0, PT, |R0|, +INF , PT ;  /* 0x7f8000000000780b */ /* 0x000fda0003f1c200 */
[----:B------:R-:W-:Y:S01]  /*32d0*/  @P0 FADD.FTZ R18, R0, 1 ;  /* 0x3f80000000120421 */ /* 0x000fe20000010000 */
[----:B------:R-:W-:Y:S06]  /*32e0*/  @P0 BRA `(.L_x_66) ;  /* 0x0000000000280947 */ /* 0x000fec0003800000 */
[----:B------:R-:W-:-:S13]  /*32f0*/  FSETP.NEU.FTZ.AND P0, PT, |R0|, +INF , PT ;  /* 0x7f8000000000780b */ /* 0x000fda0003f1d200 */
[----:B------:R-:W-:Y:S01]  /*3300*/  @P0 FFMA R15, R0, 1.84467440737095516160e+19, RZ ;  /* 0x5f800000000f0823 */ /* 0x000fe200000000ff */
[----:B------:R-:W-:-:S03]  /*3310*/  @!P0 MOV R18, R0 ;  /* 0x0000000000128202 */ /* 0x000fc60000000f00 */
[----:B------:R-:W0:Y:S02]  /*3320*/  @P0 MUFU.RSQ R16, R15 ;  /* 0x0000000f00100308 */ /* 0x000e240000001400 */
[----:B0-----:R-:W-:Y:S01]  /*3330*/  @P0 FMUL.FTZ R20, R15, R16 ;  /* 0x000000100f140220 */ /* 0x001fe20000410000 */
[----:B------:R-:W-:-:S03]  /*3340*/  @P0 FMUL.FTZ R16, R16, 0.5 ;  /* 0x3f00000010100820 */ /* 0x000fc60000410000 */
[----:B------:R-:W-:-:S04]  /*3350*/  @P0 FADD.FTZ R17, -R20, -RZ ;  /* 0x800000ff14110221 */ /* 0x000fc80000010100 */
[----:B------:R-:W-:-:S04]  /*3360*/  @P0 FFMA R17, R20, R17, R15 ;  /* 0x0000001114110223 */ /* 0x000fc8000000000f */
[----:B------:R-:W-:-:S04]  /*3370*/  @P0 FFMA R16, R17, R16, R20 ;  /* 0x0000001011100223 */ /* 0x000fc80000000014 */
[----:B------:R-:W-:-:S07]  /*3380*/  @P0 FMUL.FTZ R18, R16, 2.3283064365386962891e-10 ;  /* 0x2f80000010120820 */ /* 0x000fce0000410000 */
.L_x_66:
[----:B------:R-:W-:Y:S02]  /*3390*/  HFMA2 R17, -RZ, RZ, 0, 0 ;  /* 0x00000000ff117431 */ /* 0x000fe400000001ff */
[----:B------:R-:W-:-:S04]  /*33a0*/  IMAD.MOV.U32 R16, RZ, RZ, R21 ;  /* 0x000000ffff107224 */ /* 0x000fc800078e0015 */
[----:B------:R-:W-:Y:S05]  /*33b0*/  RET.REL.NODEC R16 `(_Z18postprocess_kernalPKfPfS0_S1_S1_S1_Piffffiiiiifffi) ;  /* 0xffffffcc10107950 */ /* 0x000fea0003c3ffff */
        .weak           $__internal_2_$__cuda_sm3x_div_rn_noftz_f32_slowpath
        .type           $__internal_2_$__cuda_sm3x_div_rn_noftz_f32_slowpath,@function
        .size           $__internal_2_$__cuda_sm3x_div_rn_noftz_f32_slowpath,(.L_x_81 - $__internal_2_$__cuda_sm3x_div_rn_noftz_f32_slowpath)
$__internal_2_$__cuda_sm3x_div_rn_noftz_f32_slowpath:
[----:B------:R-:W-:Y:S01]  /*33c0*/  SHF.R.U32.HI R7, RZ, 0x17, R17 ;  /* 0x00000017ff077819 */ /* 0x000fe20000011611 */
[----:B------:R-:W-:Y:S01]  /*33d0*/  BSSY.RECONVERGENT B1, `(.L_x_67) ;  /* 0x0000064000017945 */ /* 0x000fe20003800200 */
[--C-:B------:R-:W-:Y:S01]  /*33e0*/  SHF.R.U32.HI R2, RZ, 0x17, R0.reuse ;  /* 0x00000017ff027819 */ /* 0x100fe20000011600 */
[----:B------:R-:W-:Y:S01]  /*33f0*/  IMAD.MOV.U32 R18, RZ, RZ, R0 ;  /* 0x000000ffff127224 */ /* 0x000fe200078e0000 */
[----:B------:R-:W-:Y:S02]  /*3400*/  LOP3.LUT R7, R7, 0xff, RZ, 0xc0, !PT ;  /* 0x000000ff07077812 */ /* 0x000fe400078ec0ff */
[----:B------:R-:W-:Y:S02]  /*3410*/  LOP3.LUT R2, R2, 0xff, RZ, 0xc0, !PT ;  /* 0x000000ff02027812 */ /* 0x000fe400078ec0ff */
[----:B------:R-:W-:Y:S02]  /*3420*/  IADD3 R22, PT, PT, R7, -0x1, RZ ;  /* 0xffffffff07167810 */ /* 0x000fe40007ffe0ff */
[----:B------:R-:W-:-:S02]  /*3430*/  IADD3 R20, PT, PT, R2, -0x1, RZ ;  /* 0xffffffff02147810 */ /* 0x000fc40007ffe0ff */
[----:B------:R-:W-:Y:S02]  /*3440*/  ISETP.GT.U32.AND P0, PT, R22, 0xfd, PT ;  /* 0x000000fd1600780c */ /* 0x000fe40003f04070 */
[----:B------:R-:W-:Y:S02]  /*3450*/  MOV R23, R17 ;  /* 0x0000001100177202 */ /* 0x000fe40000000f00 */
[----:B------:R-:W-:-:S13]  /*3460*/  ISETP.GT.U32.OR P0, PT, R20, 0xfd, P0 ;  /* 0x000000fd1400780c */ /* 0x000fda0000704470 */
[----:B------:R-:W-:Y:S01]  /*3470*/  @!P0 MOV R10, RZ ;  /* 0x000000ff000a8202 */ /* 0x000fe20000000f00 */
[----:B------:R-:W-:Y:S06]  /*3480*/  @!P0 BRA `(.L_x_68) ;  /* 0x00000000005c8947 */ /* 0x000fec0003800000 */
[----:B------:R-:W-:Y:S02]  /*3490*/  FSETP.GTU.FTZ.AND P0, PT, |R0|, +INF , PT ;  /* 0x7f8000000000780b */ /* 0x000fe40003f1c200 */
[----:B------:R-:W-:-:S04]  /*34a0*/  FSETP.GTU.FTZ.AND P1, PT, |R17|, +INF , PT ;  /* 0x7f8000001100780b */ /* 0x000fc80003f3c200 */
[----:B------:R-:W-:-:S13]  /*34b0*/  PLOP3.LUT P0, PT, P0, P1, PT, 0xf8, 0x8f ;  /* 0x00000000008f781c */ /* 0x000fda0000703f70 */
[----:B------:R-:W-:Y:S05]  /*34c0*/  @P0 BRA `(.L_x_69) ;  /* 0x00000004004c0947 */ /* 0x000fea0003800000 */
[----:B------:R-:W-:-:S13]  /*34d0*/  LOP3.LUT P0, RZ, R23, 0x7fffffff, R18, 0xc8, !PT ;  /* 0x7fffffff17ff7812 */ /* 0x000fda000780c812 */
[----:B------:R-:W-:Y:S05]  /*34e0*/  @!P0 BRA `(.L_x_70) ;  /* 0x00000004003c8947 */ /* 0x000fea0003800000 */
[C---:B------:R-:W-:Y:S02]  /*34f0*/  FSETP.NEU.FTZ.AND P1, PT, |R0|.reuse, +INF , PT ;  /* 0x7f8000000000780b */ /* 0x040fe40003f3d200 */
[----:B------:R-:W-:Y:S02]  /*3500*/  FSETP.NEU.FTZ.AND P2, PT, |R17|, +INF , PT ;  /* 0x7f8000001100780b */ /* 0x000fe40003f5d200 */
[----:B------:R-:W-:-:S11]  /*3510*/  FSETP.NEU.FTZ.AND P0, PT, |R0|, +INF , PT ;  /* 0x7f8000000000780b */ /* 0x000fd60003f1d200 */
[----:B------:R-:W-:Y:S05]  /*3520*/  @!P2 BRA !P1, `(.L_x_70) ;  /* 0x00000004002ca947 */ /* 0x000fea0004800000 */
[----:B------:R-:W-:-:S04]  /*3530*/  LOP3.LUT P1, RZ, R18, 0x7fffffff, RZ, 0xc0, !PT ;  /* 0x7fffffff12ff7812 */ /* 0x000fc8000782c0ff */
[----:B------:R-:W-:-:S13]  /*3540*/  PLOP3.LUT P1, PT, P2, P1, PT, 0x2f, 0xf2 ;  /* 0x0000000000f2781c */ /* 0x000fda0001722577 */
[----:B------:R-:W-:Y:S05]  /*3550*/  @P1 BRA `(.L_x_71) ;  /* 0x0000000400181947 */ /* 0x000fea0003800000 */
[----:B------:R-:W-:-:S04]  /*3560*/  LOP3.LUT P1, RZ, R23, 0x7fffffff, RZ, 0xc0, !PT ;  /* 0x7fffffff17ff7812 */ /* 0x000fc8000782c0ff */
[----:B------:R-:W-:-:S13]  /*3570*/  PLOP3.LUT P0, PT, P0, P1, PT, 0x2f, 0xf2 ;  /* 0x0000000000f2781c */ /* 0x000fda0000702577 */
[----:B------:R-:W-:Y:S05]  /*3580*/  @P0 BRA `(.L_x_72) ;  /* 0x0000000400000947 */ /* 0x000fea0003800000 */
[----:B------:R-:W-:Y:S02]  /*3590*/  ISETP.GE.AND P0, PT, R20, RZ, PT ;  /* 0x000000ff1400720c */ /* 0x000fe40003f06270 */
[----:B------:R-:W-:-:S11]  /*35a0*/  ISETP.GE.AND P1, PT, R22, RZ, PT ;  /* 0x000000ff1600720c */ /* 0x000fd60003f26270 */
[----:B------:R-:W-:Y:S01]  /*35b0*/  @P0 MOV R10, RZ ;  /* 0x000000ff000a0202 */ /* 0x000fe20000000f00 */
[----:B------:R-:W-:Y:S02]  /*35c0*/  @!P0 IMAD.MOV.U32 R10, RZ, RZ, -0x40 ;  /* 0xffffffc0ff0a8424 */ /* 0x000fe400078e00ff */
[----:B------:R-:W-:Y:S01]  /*35d0*/  @!P0 FFMA R18, R0, 1.84467440737095516160e+19, RZ ;  /* 0x5f80000000128823 */ /* 0x000fe200000000ff */
[----:B------:R-:W-:Y:S02]  /*35e0*/  @!P1 FFMA R23, R17, 1.84467440737095516160e+19, RZ ;  /* 0x5f80000011179823 */ /* 0x000fe400000000ff */
[----:B------:R-:W-:-:S07]  /*35f0*/  @!P1 IADD3 R10, PT, PT, R10, 0x40, RZ ;  /* 0x000000400a0a9810 */ /* 0x000fce0007ffe0ff */
.L_x_68:
[----:B------:R-:W-:Y:S01]  /*3600*/  LEA R20, R7, 0xc0800000, 0x17 ;  /* 0xc080000007147811 */ /* 0x000fe200078eb8ff */
[----:B------:R-:W-:Y:S03]  /*3610*/  BSSY.RECONVERGENT B2, `(.L_x_73) ;  /* 0x0000036000027945 */ /* 0x000fe60003800200 */
[----:B------:R-:W-:Y:S02]  /*3620*/  IADD3 R22, PT, PT, -R20, R23, RZ ;  /* 0x0000001714167210 */ /* 0x000fe40007ffe1ff */
[----:B------:R-:W-:Y:S02]  /*3630*/  IADD3 R20, PT, PT, R2, -0x7f, RZ ;  /* 0xffffff8102147810 */ /* 0x000fe40007ffe0ff */
[----:B------:R-:W0:Y:S01]  /*3640*/  MUFU.RCP R24, R22 ;  /* 0x0000001600187308 */ /* 0x000e220000001000 */
[----:B------:R-:W-:Y:S01]  /*3650*/  FADD.FTZ R25, -R22, -RZ ;  /* 0x800000ff16197221 */ /* 0x000fe20000010100 */
[C---:B------:R-:W-:Y:S01]  /*3660*/  IADD3 R27, PT, PT, R20.reuse, 0x7f, -R7 ;  /* 0x0000007f141b7810 */ /* 0x040fe20007ffe807 */
[----:B------:R-:W-:-:S04]  /*3670*/  IMAD R2, R20, -0x800000, R18 ;  /* 0xff80000014027824 */ /* 0x000fc800078e0212 */
[----:B------:R-:W-:Y:S02]  /*3680*/  IMAD.IADD R27, R27, 0x1, R10 ;  /* 0x000000011b1b7824 */ /* 0x000fe400078e020a */
[----:B0-----:R-:W-:-:S04]  /*3690*/  FFMA R23, R24, R25, 1 ;  /* 0x3f80000018177423 */ /* 0x001fc80000000019 */
[----:B------:R-:W-:-:S04]  /*36a0*/  FFMA R23, R24, R23, R24 ;  /* 0x0000001718177223 */ /* 0x000fc80000000018 */
[----:B------:R-:W-:-:S04]  /*36b0*/  FFMA R18, R2, R23, RZ ;  /* 0x0000001702127223 */ /* 0x000fc800000000ff */
[----:B------:R-:W-:-:S04]  /*36c0*/  FFMA R24, R25, R18, R2 ;  /* 0x0000001219187223 */ /* 0x000fc80000000002 */
[----:B------:R-:W-:-:S04]  /*36d0*/  FFMA R18, R23, R24, R18 ;  /* 0x0000001817127223 */ /* 0x000fc80000000012 */
[----:B------:R-:W-:-:S04]  /*36e0*/  FFMA R25, R25, R18, R2 ;  /* 0x0000001219197223 */ /* 0x000fc80000000002 */
[----:B------:R-:W-:-:S05]  /*36f0*/  FFMA R2, R23, R25, R18 ;  /* 0x0000001917027223 */ /* 0x000fca0000000012 */
[----:B------:R-:W-:-:S04]  /*3700*/  SHF.R.U32.HI R7, RZ, 0x17, R2 ;  /* 0x00000017ff077819 */ /* 0x000fc80000011602 */
[----:B------:R-:W-:-:S04]  /*3710*/  LOP3.LUT R7, R7, 0xff, RZ, 0xc0, !PT ;  /* 0x000000ff07077812 */ /* 0x000fc800078ec0ff */
[----:B------:R-:W-:-:S04]  /*3720*/  IADD3 R7, PT, PT, R7, R27, RZ ;  /* 0x0000001b07077210 */ /* 0x000fc80007ffe0ff */
[----:B------:R-:W-:-:S04]  /*3730*/  IADD3 R10, PT, PT, R7, -0x1, RZ ;  /* 0xffffffff070a7810 */ /* 0x000fc80007ffe0ff */
[----:B------:R-:W-:-:S13]  /*3740*/  ISETP.GE.U32.AND P0, PT, R10, 0xfe, PT ;  /* 0x000000fe0a00780c */ /* 0x000fda0003f06070 */
[----:B------:R-:W-:Y:S05]  /*3750*/  @!P0 BRA `(.L_x_74) ;  /* 0x0000000000808947 */ /* 0x000fea0003800000 */
[----:B------:R-:W-:-:S13]  /*3760*/  ISETP.GT.AND P0, PT, R7, 0xfe, PT ;  /* 0x000000fe0700780c */ /* 0x000fda0003f04270 */
[----:B------:R-:W-:Y:S05]  /*3770*/  @P0 BRA `(.L_x_75) ;  /* 0x00000000006c0947 */ /* 0x000fea0003800000 */
[----:B------:R-:W-:-:S13]  /*3780*/  ISETP.GE.AND P0, PT, R7, 0x1, PT ;  /* 0x000000010700780c */ /* 0x000fda0003f06270 */
[----:B------:R-:W-:Y:S05]  /*3790*/  @P0 BRA `(.L_x_76) ;  /* 0x0000000000740947 */ /* 0x000fea0003800000 */
[----:B------:R-:W-:Y:S02]  /*37a0*/  ISETP.GE.AND P0, PT, R7, -0x18, PT ;  /* 0xffffffe80700780c */ /* 0x000fe40003f06270 */
[----:B------:R-:W-:-:S11]  /*37b0*/  LOP3.LUT R2, R2, 0x80000000, RZ, 0xc0, !PT ;  /* 0x8000000002027812 */ /* 0x000fd600078ec0ff */
[----:B------:R-:W-:Y:S05]  /*37c0*/  @!P0 BRA `(.L_x_76) ;  /* 0x0000000000688947 */ /* 0x000fea0003800000 */
[-CC-:B------:R-:W-:Y:S01]  /*37d0*/  FFMA.RZ R10, R23, R25.reuse, R18.reuse ;  /* 0x00000019170a7223 */ /* 0x180fe2000000c012 */
[C---:B------:R-:W-:Y:S02]  /*37e0*/  ISETP.NE.AND P2, PT, R7.reuse, RZ, PT ;  /* 0x000000ff0700720c */ /* 0x040fe40003f45270 */
[----:B------:R-:W-:Y:S02]  /*37f0*/  ISETP.NE.AND P1, PT, R7, RZ, PT ;  /* 0x000000ff0700720c */ /* 0x000fe40003f25270 */
[----:B------:R-:W-:Y:S01]  /*3800*/  LOP3.LUT R20, R10, 0x7fffff, RZ, 0xc0, !PT ;  /* 0x007fffff0a147812 */ /* 0x000fe200078ec0ff */
[CCC-:B------:R-:W-:Y:S01]  /*3810*/  FFMA.RP R10, R23.reuse, R25.reuse, R18.reuse ;  /* 0x00000019170a7223 */ /* 0x1c0fe20000008012 */
[----:B------:R-:W-:Y:S01]  /*3820*/  FFMA.RM R23, R23, R25, R18 ;  /* 0x0000001917177223 */ /* 0x000fe20000004012 */
[----:B------:R-:W-:Y:S01]  /*3830*/  IADD3 R25, PT, PT, R7, 0x20, RZ ;  /* 0x0000002007197810 */ /* 0x000fe20007ffe0ff */
[----:B------:R-:W-:Y:S01]  /*3840*/  IMAD.MOV R7, RZ, RZ, -R7 ;  /* 0x000000ffff077224 */ /* 0x000fe200078e0a07 */
[----:B------:R-:W-:-:S02]  /*3850*/  LOP3.LUT R20, R20, 0x800000, RZ, 0xfc, !PT ;  /* 0x0080000014147812 */ /* 0x000fc400078efcff */
[----:B------:R-:W-:Y:S02]  /*3860*/  FSETP.NEU.FTZ.AND P0, PT, R10, R23, PT ;  /* 0x000000170a00720b */ /* 0x000fe40003f1d000 */
[----:B------:R-:W-:Y:S02]  /*3870*/  SHF.L.U32 R25, R20, R25, RZ ;  /* 0x0000001914197219 */ /* 0x000fe400000006ff */
[----:B------:R-:W-:Y:S02]  /*3880*/  SEL R7, R7, RZ, P2 ;  /* 0x000000ff07077207 */ /* 0x000fe40001000000 */
[----:B------:R-:W-:Y:S02]  /*3890*/  ISETP.NE.AND P1, PT, R25, RZ, P1 ;  /* 0x000000ff1900720c */ /* 0x000fe40000f25270 */
[----:B------:R-:W-:Y:S02]  /*38a0*/  SHF.R.U32.HI R7, RZ, R7, R20 ;  /* 0x00000007ff077219 */ /* 0x000fe40000011614 */
[----:B------:R-:W-:-:S02]  /*38b0*/  PLOP3.LUT P0, PT, P0, P1, PT, 0xf8, 0x8f ;  /* 0x00000000008f781c */ /* 0x000fc40000703f70 */
[----:B------:R-:W-:Y:S02]  /*38c0*/  SHF.R.U32.HI R23, RZ, 0x1, R7 ;  /* 0x00000001ff177819 */ /* 0x000fe40000011607 */
[----:B------:R-:W-:-:S04]  /*38d0*/  SEL R10, RZ, 0x1, !P0 ;  /* 0x00000001ff0a7807 */ /* 0x000fc80004000000 */
[----:B------:R-:W-:-:S04]  /*38e0*/  LOP3.LUT R10, R10, 0x1, R23, 0xf8, !PT ;  /* 0x000000010a0a7812 */ /* 0x000fc800078ef817 */
[----:B------:R-:W-:-:S04]  /*38f0*/  LOP3.LUT R10, R10, R7, RZ, 0xc0, !PT ;  /* 0x000000070a0a7212 */ /* 0x000fc800078ec0ff */
[----:B------:R-:W-:-:S04]  /*3900*/  IADD3 R23, PT, PT, R23, R10, RZ ;  /* 0x0000000a17177210 */ /* 0x000fc80007ffe0ff */
[----:B------:R-:W-:Y:S01]  /*3910*/  LOP3.LUT R2, R23, R2, RZ, 0xfc, !PT ;  /* 0x0000000217027212 */ /* 0x000fe200078efcff */
[----:B------:R-:W-:Y:S06]  /*3920*/  BRA `(.L_x_76) ;  /* 0x0000000000107947 */ /* 0x000fec0003800000 */
.L_x_75:
[----:B------:R-:W-:-:S04]  /*3930*/  LOP3.LUT R2, R2, 0x80000000, RZ, 0xc0, !PT ;  /* 0x8000000002027812 */ /* 0x000fc800078ec0ff */
[----:B------:R-:W-:Y:S01]  /*3940*/  LOP3.LUT R2, R2, 0x7f800000, RZ, 0xfc, !PT ;  /* 0x7f80000002027812 */ /* 0x000fe200078efcff */
[----:B------:R-:W-:Y:S06]  /*3950*/  BRA `(.L_x_76) ;  /* 0x0000000000047947 */ /* 0x000fec0003800000 */
.L_x_74:
[----:B------:R-:W-:-:S07]  /*3960*/  LEA R2, R27, R2, 0x17 ;  /* 0x000000021b027211 */ /* 0x000fce00078eb8ff */
.L_x_76:
[----:B------:R-:W-:Y:S05]  /*3970*/  BSYNC.RECONVERGENT B2 ;  /* 0x0000000000027941 */ /* 0x000fea0003800200 */
.L_x_73:
[----:B------:R-:W-:Y:S05]  /*3980*/  BRA `(.L_x_77) ;  /* 0x0000000000207947 */ /* 0x000fea0003800000 */
.L_x_72:
[----:B------:R-:W-:-:S04]  /*3990*/  LOP3.LUT R2, R23, 0x80000000, R18, 0x48, !PT ;  /* 0x8000000017027812 */ /* 0x000fc800078e4812 */
[----:B------:R-:W-:Y:S01]  /*39a0*/  LOP3.LUT R2, R2, 0x7f800000, RZ, 0xfc, !PT ;  /* 0x7f80000002027812 */ /* 0x000fe200078efcff */
[----:B------:R-:W-:Y:S06]  /*39b0*/  BRA `(.L_x_77) ;  /* 0x0000000000147947 */ /* 0x000fec0003800000 */
.L_x_71:
[----:B------:R-:W-:Y:S01]  /*39c0*/  LOP3.LUT R2, R23, 0x80000000, R18, 0x48, !PT ;  /* 0x8000000017027812 */ /* 0x000fe200078e4812 */
[----:B------:R-:W-:Y:S06]  /*39d0*/  BRA `(.L_x_77) ;  /* 0x00000000000c7947 */ /* 0x000fec0003800000 */
.L_x_70:
[----:B------:R-:W0:Y:S01]  /*39e0*/  MUFU.RSQ R2, -QNAN ;  /* 0xffc0000000027908 */ /* 0x000e220000001400 */
[----:B------:R-:W-:Y:S05]  /*39f0*/  BRA `(.L_x_77) ;  /* 0x0000000000047947 */ /* 0x000fea0003800000 */
.L_x_69:
[----:B------:R-:W-:-:S07]  /*3a00*/  FADD.FTZ R2, R0, R17 ;  /* 0x0000001100027221 */ /* 0x000fce0000010000 */
.L_x_77:
[----:B------:R-:W-:Y:S05]  /*3a10*/  BSYNC.RECONVERGENT B1 ;  /* 0x0000000000017941 */ /* 0x000fea0003800200 */
.L_x_67:
[----:B------:R-:W-:-:S04]  /*3a20*/  HFMA2 R7, -RZ, RZ, 0, 0 ;  /* 0x00000000ff077431 */ /* 0x000fc800000001ff */
[----:B0-----:R-:W-:Y:S05]  /*3a30*/  RET.REL.NODEC R6 `(_Z18postprocess_kernalPKfPfS0_S1_S1_S1_Piffffiiiiifffi) ;  /* 0xffffffc406707950 */ /* 0x001fea0003c3ffff */
.L_x_78:
[----:B------:R-:W-:-:S00]  /*3a40*/  BRA `(.L_x_78) ;  /* 0xfffffffc00fc7947 */ /* 0x000fc0000383ffff */
[----:B------:R-:W-:-:S00]  /*3a50*/  NOP ;  /* 0x0000000000007918 */ /* 0x000fc00000000000 */
        /* <DEDUP_REMOVED lines=10> */
.L_x_81:


//--------------------- .nv.shared.reserved.0     --------------------------
	.section	.nv.shared.reserved.0,"aw",@nobits
	.weak		__nv_reservedSMEM_offset_0_alias
	.size		__nv_reservedSMEM_offset_0_alias, 0, 64
	.other		__nv_reservedSMEM_offset_0_alias,@"STO_CUDA_RESERVED_SHARED STV_DEFAULT"
__nv_reservedSMEM_offset_0_alias:
	.zero		0
	.zero		64


//--------------------- .nv.constant0._Z18postprocess_kernalPKfPfS0_S1_S1_S1_Piffffiiiiifffi --------------------------
	.section	.nv.constant0._Z18postprocess_kernalPKfPfS0_S1_S1_S1_Piffffiiiiifffi,"a",@progbits
	.sectionflags	@""
	.align	4
.nv.constant0._Z18postprocess_kernalPKfPfS0_S1_S1_S1_Piffffiiiiifffi:
	.zero		1004


//--------------------- SYMBOLS --------------------------

	.type		.nv.reservedSmem.offset0,@object
	.size		.nv.reservedSmem.offset0,0x4
